	.headerflags	@"EF_CUDA_TEXMODE_UNIFIED EF_CUDA_64BIT_ADDRESS EF_CUDA_ACCELERATORS EF_CUDA_SM90 EF_CUDA_VIRTUAL_SM(EF_CUDA_SM90)"
	.elftype	@"ET_EXEC"


//--------------------- .nv.info                  --------------------------
	.section	.nv.info,"",@"SHT_CUDA_INFO"
	.align	4


	//----- nvinfo : EIATTR_REGCOUNT
	.align		4
        /*0000*/ 	.byte	0x04, 0x2f
        /*0002*/ 	.short	(.L_1 - .L_0)
	.align		4
.L_0:
        /*0004*/ 	.word	index@(triton_poi_fused_avg_pool2d_convolution_44)
        /*0008*/ 	.word	0x00000038


	//----- nvinfo : EIATTR_MIN_STACK_SIZE
	.align		4
.L_1:
        /*000c*/ 	.byte	0x04, 0x12
        /*000e*/ 	.short	(.L_3 - .L_2)
	.align		4
.L_2:
        /*0010*/ 	.word	index@(triton_poi_fused_avg_pool2d_convolution_44)
        /*0014*/ 	.word	0x00000000


	//----- nvinfo : EIATTR_FRAME_SIZE
	.align		4
.L_3:
        /*0018*/ 	.byte	0x04, 0x11
        /*001a*/ 	.short	(.L_5 - .L_4)
	.align		4
.L_4:
        /*001c*/ 	.word	index@(triton_poi_fused_avg_pool2d_convolution_44)
        /*0020*/ 	.word	0x00000000


	//----- nvinfo : EIATTR_MIN_STACK_SIZE
	.align		4
.L_5:
        /*0024*/ 	.byte	0x04, 0x12
        /*0026*/ 	.short	(.L_7 - .L_6)
	.align		4
.L_6:
        /*0028*/ 	.word	index@(triton_poi_fused_avg_pool2d_convolution_44)
        /*002c*/ 	.word	0x00000000
.L_7:


//--------------------- .nv.info.triton_poi_fused_avg_pool2d_convolution_44 --------------------------
	.section	.nv.info.triton_poi_fused_avg_pool2d_convolution_44,"",@"SHT_CUDA_INFO"
	.sectionflags	@""
	.align	4


	//----- nvinfo : EIATTR_CUDA_API_VERSION
	.align		4
        /*0000*/ 	.byte	0x04, 0x37
        /*0002*/ 	.short	(.L_9 - .L_8)
.L_8:
        /*0004*/ 	.word	0x0000007c


	//----- nvinfo : EIATTR_KPARAM_INFO
	.align		4
.L_9:
        /*0008*/ 	.byte	0x04, 0x17
        /*000a*/ 	.short	(.L_11 - .L_10)
.L_10:
        /*000c*/ 	.word	0x00000000
        /*0010*/ 	.short	0x0006
        /*0012*/ 	.short	0x002c
        /*0014*/ 	.byte	0x00, 0xf0, 0x11, 0x00


	//----- nvinfo : EIATTR_KPARAM_INFO
	.align		4
.L_11:
        /*0018*/ 	.byte	0x04, 0x17
        /*001a*/ 	.short	(.L_13 - .L_12)
.L_12:
        /*001c*/ 	.word	0x00000000
        /*0020*/ 	.short	0x0005
        /*0022*/ 	.short	0x0028
        /*0024*/ 	.byte	0x00, 0xf0, 0x11, 0x00


	//----- nvinfo : EIATTR_KPARAM_INFO
	.align		4
.L_13:
        /*0028*/ 	.byte	0x04, 0x17
        /*002a*/ 	.short	(.L_15 - .L_14)
.L_14:
        /*002c*/ 	.word	0x00000000
        /*0030*/ 	.short	0x0004
        /*0032*/ 	.short	0x0020
        /*0034*/ 	.byte	0x00, 0xf4, 0x21, 0x00


	//----- nvinfo : EIATTR_KPARAM_INFO
	.align		4
.L_15:
        /*0038*/ 	.byte	0x04, 0x17
        /*003a*/ 	.short	(.L_17 - .L_16)
.L_16:
        /*003c*/ 	.word	0x00000000
        /*0040*/ 	.short	0x0003
        /*0042*/ 	.short	0x0018
        /*0044*/ 	.byte	0x00, 0xf4, 0x21, 0x00


	//----- nvinfo : EIATTR_KPARAM_INFO
	.align		4
.L_17:
        /*0048*/ 	.byte	0x04, 0x17
        /*004a*/ 	.short	(.L_19 - .L_18)
.L_18:
        /*004c*/ 	.word	0x00000000
        /*0050*/ 	.short	0x0002
        /*0052*/ 	.short	0x0010
        /*0054*/ 	.byte	0x00, 0xf4, 0x21, 0x00


	//----- nvinfo : EIATTR_KPARAM_INFO
	.align		4
.L_19:
        /*0058*/ 	.byte	0x04, 0x17
        /*005a*/ 	.short	(.L_21 - .L_20)
.L_20:
        /*005c*/ 	.word	0x00000000
        /*0060*/ 	.short	0x0001
        /*0062*/ 	.short	0x0008
        /*0064*/ 	.byte	0x00, 0xf4, 0x21, 0x00


	//----- nvinfo : EIATTR_KPARAM_INFO
	.align		4
.L_21:
        /*0068*/ 	.byte	0x04, 0x17
        /*006a*/ 	.short	(.L_23 - .L_22)
.L_22:
        /*006c*/ 	.word	0x00000000
        /*0070*/ 	.short	0x0000
        /*0072*/ 	.short	0x0000
        /*0074*/ 	.byte	0x00, 0xf4, 0x21, 0x00


	//----- nvinfo : EIATTR_SPARSE_MMA_MASK
	.align		4
.L_23:
        /*0078*/ 	.byte	0x03, 0x50
        /*007a*/ 	.short	0x0000


	//----- nvinfo : EIATTR_MAXREG_COUNT
	.align		4
        /*007c*/ 	.byte	0x03, 0x1b
        /*007e*/ 	.short	0x00ff


	//----- nvinfo : EIATTR_EXIT_INSTR_OFFSETS
	.align		4
        /*0080*/ 	.byte	0x04, 0x1c
        /*0082*/ 	.short	(.L_25 - .L_24)


	//   ....[0]....
.L_24:
        /*0084*/ 	.word	0x000024a0


	//   ....[1]....
        /*0088*/ 	.word	0x000024e0


	//----- nvinfo : EIATTR_REQNTID
	.align		4
.L_25:
        /*008c*/ 	.byte	0x04, 0x10
        /*008e*/ 	.short	(.L_27 - .L_26)
.L_26:
        /*0090*/ 	.word	0x00000080
        /*0094*/ 	.word	0x00000001
        /*0098*/ 	.word	0x00000001


	//----- nvinfo : EIATTR_CBANK_PARAM_SIZE
	.align		4
.L_27:
        /*009c*/ 	.byte	0x03, 0x19
        /*009e*/ 	.short	0x0030


	//----- nvinfo : EIATTR_PARAM_CBANK
	.align		4
        /*00a0*/ 	.byte	0x04, 0x0a
        /*00a2*/ 	.short	(.L_29 - .L_28)
	.align		4
.L_28:
        /*00a4*/ 	.word	index@(.nv.constant0.triton_poi_fused_avg_pool2d_convolution_44)
        /*00a8*/ 	.short	0x0210
        /*00aa*/ 	.short	0x0030


	//----- nvinfo : EIATTR_SW_WAR
	.align		4
.L_29:
        /*00ac*/ 	.byte	0x04, 0x36
        /*00ae*/ 	.short	(.L_31 - .L_30)
.L_30:
        /*00b0*/ 	.word	0x00000008
.L_31:


//--------------------- .nv.callgraph             --------------------------
	.section	.nv.callgraph,"",@"SHT_CUDA_CALLGRAPH"
	.align	4
	.sectionentsize	8
	.align		4
        /*0000*/ 	.word	0x00000000
	.align		4
        /*0004*/ 	.word	0xffffffff
	.align		4
        /*0008*/ 	.word	0x00000000
	.align		4
        /*000c*/ 	.word	0xfffffffe
	.align		4
        /*0010*/ 	.word	0x00000000
	.align		4
        /*0014*/ 	.word	0xfffffffd
	.align		4
        /*0018*/ 	.word	0x00000000
	.align		4
        /*001c*/ 	.word	0xfffffffc


//--------------------- .text.triton_poi_fused_avg_pool2d_convolution_44 --------------------------
	.section	.text.triton_poi_fused_avg_pool2d_convolution_44,"ax",@progbits
	.sectionflags	@"SHF_BARRIERS=1"
	.align	128
        .global         triton_poi_fused_avg_pool2d_convolution_44
        .type           triton_poi_fused_avg_pool2d_convolution_44,@function
        .size           triton_poi_fused_avg_pool2d_convolution_44,(.L_x_1 - triton_poi_fused_avg_pool2d_convolution_44)
        .other          triton_poi_fused_avg_pool2d_convolution_44,@"STO_CUDA_ENTRY STV_DEFAULT"
triton_poi_fused_avg_pool2d_convolution_44:
.text.triton_poi_fused_avg_pool2d_convolution_44:
[----:B------:R-:W0:Y:S01]  /*0000*/  LDC R1, c[0x0][0x28] ;  /* 0x00000a00ff017b82 */ /* 0x000e220000000800 */
[----:B------:R-:W1:Y:S07]  /*0010*/  S2R R2, SR_TID.X ;  /* 0x0000000000027919 */ /* 0x000e6e0000002100 */
[----:B------:R-:W2:Y:S01]  /*0020*/  LDC.64 R24, c[0x0][0x210] ;  /* 0x00008400ff187b82 */ /* 0x000ea20000000a00 */
[----:B------:R-:W-:Y:S02]  /*0030*/  CS2R R30, SRZ ;  /* 0x00000000001e7805 */ /* 0x000fe4000001ff00 */
[----:B------:R-:W-:Y:S01]  /*0040*/  CS2R R34, SRZ ;  /* 0x0000000000227805 */ /* 0x000fe2000001ff00 */
[----:B------:R-:W3:Y:S01]  /*0050*/  S2R R0, SR_CTAID.X ;  /* 0x0000000000007919 */ /* 0x000ee20000002500 */
[----:B------:R-:W-:Y:S01]  /*0060*/  ULDC.64 UR6, c[0x0][0x208] ;  /* 0x0000820000067ab9 */ /* 0x000fe20000000a00 */
[----:B------:R-:W-:Y:S01]  /*0070*/  CS2R R22, SRZ ;  /* 0x0000000000167805 */ /* 0x000fe2000001ff00 */
[----:B------:R-:W4:Y:S01]  /*0080*/  S2R R44, SR_CTAID.Y ;  /* 0x00000000002c7919 */ /* 0x000f220000002600 */
[----:B-1----:R-:W-:Y:S01]  /*0090*/  IMAD.SHL.U32 R7, R2, 0x4, RZ ;  /* 0x0000000402077824 */ /* 0x002fe200078e00ff */
[----:B------:R-:W-:Y:S01]  /*00a0*/  SHF.R.U32.HI R9, RZ, 0x3, R2 ;  /* 0x00000003ff097819 */ /* 0x000fe20000011602 */
[----:B---3--:R-:W-:Y:S01]  /*00b0*/  IMAD.SHL.U32 R26, R0, 0x20, RZ ;  /* 0x00000020001a7824 */ /* 0x008fe200078e00ff */
[----:B------:R-:W-:-:S02]  /*00c0*/  SHF.R.S32.HI R11, RZ, 0x1a, R0 ;  /* 0x0000001aff0b7819 */ /* 0x000fc40000011400 */
[----:B------:R-:W-:Y:S01]  /*00d0*/  SGXT.U32 R9, R9, 0x4 ;  /* 0x000000040909781a */ /* 0x000fe20000000000 */
[----:B----4-:R-:W-:Y:S01]  /*00e0*/  IMAD.SHL.U32 R44, R44, 0x20, RZ ;  /* 0x000000202c2c7824 */ /* 0x010fe200078e00ff */
[----:B------:R-:W-:Y:S02]  /*00f0*/  LOP3.LUT R3, R26, 0x1c, R7, 0xf8, !PT ;  /* 0x0000001c1a037812 */ /* 0x000fe400078ef807 */
[----:B------:R-:W-:Y:S02]  /*0100*/  SGXT R11, R11, 0x1 ;  /* 0x000000010b0b781a */ /* 0x000fe40000000200 */
[C---:B------:R-:W-:Y:S01]  /*0110*/  LOP3.LUT R4, R3.reuse, 0x2, RZ, 0xfc, !PT ;  /* 0x0000000203047812 */ /* 0x040fe200078efcff */
[----:B------:R-:W-:Y:S01]  /*0120*/  VIADD R21, R3, 0xfffffff8 ;  /* 0xfffffff803157836 */ /* 0x000fe20000000000 */
[C---:B------:R-:W-:Y:S02]  /*0130*/  LEA.HI R5, R11.reuse, R3, RZ, 0x3 ;  /* 0x000000030b057211 */ /* 0x040fe400078f18ff */
[----:B------:R-:W-:-:S02]  /*0140*/  LEA.HI R0, R11, R4, RZ, 0x3 ;  /* 0x000000040b007211 */ /* 0x000fc400078f18ff */
[----:B------:R-:W-:Y:S02]  /*0150*/  LOP3.LUT R6, R5, 0xfffffff8, RZ, 0xc0, !PT ;  /* 0xfffffff805067812 */ /* 0x000fe400078ec0ff */
[----:B------:R-:W-:Y:S02]  /*0160*/  LOP3.LUT R13, R0, 0xfffffff8, RZ, 0xc0, !PT ;  /* 0xfffffff8000d7812 */ /* 0x000fe400078ec0ff */
[----:B------:R-:W-:Y:S02]  /*0170*/  LOP3.LUT R10, R44, R9, RZ, 0xfc, !PT ;  /* 0x000000092c0a7212 */ /* 0x000fe400078efcff */
[----:B------:R-:W-:Y:S01]  /*0180*/  IADD3 R47, R3, -0x9, RZ ;  /* 0xfffffff7032f7810 */ /* 0x000fe20007ffe0ff */
[----:B------:R-:W-:Y:S01]  /*0190*/  IMAD.IADD R4, R4, 0x1, -R13 ;  /* 0x0000000104047824 */ /* 0x000fe200078e0a0d */
[----:B------:R-:W-:Y:S02]  /*01a0*/  IADD3 R6, R3, -R6, RZ ;  /* 0x8000000603067210 */ /* 0x000fe40007ffe0ff */
[----:B------:R-:W-:Y:S01]  /*01b0*/  LOP3.LUT R8, R44, 0x10, R9, 0xfe, !PT ;  /* 0x000000102c087812 */ /* 0x000fe200078efe09 */
[--C-:B------:R-:W-:Y:S01]  /*01c0*/  IMAD R43, R10, 0x40, R47.reuse ;  /* 0x000000400a2b7824 */ /* 0x100fe200078e022f */
[----:B------:R-:W-:Y:S01]  /*01d0*/  ISETP.GE.U32.AND P5, PT, R21, 0x38, PT ;  /* 0x000000381500780c */ /* 0x000fe20003fa6070 */
[C---:B------:R-:W-:Y:S01]  /*01e0*/  VIADD R0, R6.reuse, 0x1 ;  /* 0x0000000106007836 */ /* 0x040fe20000000000 */
[----:B------:R-:W-:Y:S01]  /*01f0*/  ISETP.GT.AND P3, PT, R6, -0x1, PT ;  /* 0xffffffff0600780c */ /* 0x000fe20003f64270 */
[----:B------:R-:W-:Y:S01]  /*0200*/  IMAD R47, R8, 0x40, R47 ;  /* 0x00000040082f7824 */ /* 0x000fe200078e022f */
[----:B------:R-:W-:Y:S01]  /*0210*/  ISETP.GT.AND P1, PT, R4, RZ, !P5 ;  /* 0x000000ff0400720c */ /* 0x000fe20006f24270 */
[----:B------:R-:W-:Y:S01]  /*0220*/  VIADD R13, R43, 0x2 ;  /* 0x000000022b0d7836 */ /* 0x000fe20000000000 */
[----:B------:R-:W-:-:S02]  /*0230*/  ISETP.LT.AND P0, PT, R0, 0x8, P3 ;  /* 0x000000080000780c */ /* 0x000fc40001f01270 */
[----:B------:R-:W-:Y:S01]  /*0240*/  IADD3 R15, R47, 0x2, RZ ;  /* 0x000000022f0f7810 */ /* 0x000fe20007ffe0ff */
[----:B--2---:R-:W-:Y:S01]  /*0250*/  IMAD.WIDE R12, R13, 0x4, R24 ;  /* 0x000000040d0c7825 */ /* 0x004fe200078e0218 */
[----:B------:R-:W-:-:S03]  /*0260*/  ISETP.LT.U32.AND P2, PT, R21, 0x38, P0 ;  /* 0x000000381500780c */ /* 0x000fc60000741070 */
[----:B------:R-:W-:-:S04]  /*0270*/  IMAD.WIDE R14, R15, 0x4, R24 ;  /* 0x000000040f0e7825 */ /* 0x000fc800078e0218 */
[----:B------:R-:W2:Y:S04]  /*0280*/  @P1 LDG.E.EL R31, desc[UR6][R12.64] ;  /* 0x000000060c1f1981 */ /* 0x000ea8000c2e1900 */
[----:B------:R-:W3:Y:S04]  /*0290*/  @P1 LDG.E.EL R35, desc[UR6][R14.64] ;  /* 0x000000060e231981 */ /* 0x000ee8000c2e1900 */
[----:B------:R1:W4:Y:S04]  /*02a0*/  @P2 LDG.E.EL R23, desc[UR6][R12.64] ;  /* 0x000000060c172981 */ /* 0x000328000c2e1900 */
[----:B------:R5:W4:Y:S01]  /*02b0*/  @P2 LDG.E.EL R22, desc[UR6][R14.64] ;  /* 0x000000060e162981 */ /* 0x000b22000c2e1900 */
[C---:B------:R-:W-:Y:S01]  /*02c0*/  LOP3.LUT R2, R3.reuse, 0x3, RZ, 0xfc, !PT ;  /* 0x0000000303027812 */ /* 0x040fe200078efcff */
[----:B------:R-:W-:Y:S01]  /*02d0*/  IMAD.MOV.U32 R28, RZ, RZ, RZ ;  /* 0x000000ffff1c7224 */ /* 0x000fe200078e00ff */
[----:B------:R-:W-:-:S02]  /*02e0*/  LOP3.LUT R0, R3, 0x1, RZ, 0xfc, !PT ;  /* 0x0000000103007812 */ /* 0x000fc400078efcff */
[----:B------:R-:W-:Y:S02]  /*02f0*/  CS2R R40, SRZ ;  /* 0x0000000000287805 */ /* 0x000fe4000001ff00 */
[----:B------:R-:W-:Y:S01]  /*0300*/  LEA.HI R16, R11, R2, RZ, 0x3 ;  /* 0x000000020b107211 */ /* 0x000fe200078f18ff */
[----:B-1----:R-:W-:Y:S01]  /*0310*/  VIADD R13, R43, 0x3 ;  /* 0x000000032b0d7836 */ /* 0x002fe20000000000 */
[----:B------:R-:W-:Y:S01]  /*0320*/  LEA.HI R11, R11, R0, RZ, 0x3 ;  /* 0x000000000b0b7211 */ /* 0x000fe200078f18ff */
[----:B------:R-:W-:Y:S01]  /*0330*/  IMAD.MOV.U32 R38, RZ, RZ, RZ ;  /* 0x000000ffff267224 */ /* 0x000fe200078e00ff */
[----:B------:R-:W-:Y:S01]  /*0340*/  LOP3.LUT R17, R16, 0xfffffff8, RZ, 0xc0, !PT ;  /* 0xfffffff810117812 */ /* 0x000fe200078ec0ff */
[----:B------:R-:W-:Y:S01]  /*0350*/  IMAD.WIDE R12, R13, 0x4, R24 ;  /* 0x000000040d0c7825 */ /* 0x000fe200078e0218 */
[----:B------:R-:W-:Y:S02]  /*0360*/  LOP3.LUT R11, R11, 0xfffffff8, RZ, 0xc0, !PT ;  /* 0xfffffff80b0b7812 */ /* 0x000fe400078ec0ff */
[----:B-----5:R-:W-:Y:S01]  /*0370*/  IADD3 R15, R47, 0x3, RZ ;  /* 0x000000032f0f7810 */ /* 0x020fe20007ffe0ff */
[----:B------:R-:W-:-:S02]  /*0380*/  IMAD.IADD R2, R2, 0x1, -R17 ;  /* 0x0000000102027824 */ /* 0x000fc400078e0a11 */
[----:B------:R-:W-:Y:S02]  /*0390*/  IMAD.IADD R0, R0, 0x1, -R11 ;  /* 0x0000000100007824 */ /* 0x000fe400078e0a0b */
[----:B------:R-:W-:Y:S01]  /*03a0*/  IMAD.WIDE R14, R15, 0x4, R24 ;  /* 0x000000040f0e7825 */ /* 0x000fe200078e0218 */
[----:B------:R-:W-:Y:S02]  /*03b0*/  ISETP.GT.AND P4, PT, R2, RZ, !P5 ;  /* 0x000000ff0200720c */ /* 0x000fe40006f84270 */
[----:B------:R-:W-:Y:S01]  /*03c0*/  ISETP.LT.U32.AND P6, PT, R0, 0x7, !P5 ;  /* 0x000000070000780c */ /* 0x000fe20006fc1070 */
[----:B------:R-:W-:Y:S01]  /*03d0*/  VIADD R33, R47, 0x1 ;  /* 0x000000012f217836 */ /* 0x000fe20000000000 */
[----:B------:R-:W-:Y:S01]  /*03e0*/  IADD3 R37, R43, 0x1, RZ ;  /* 0x000000012b257810 */ /* 0x000fe20007ffe0ff */
[----:B------:R-:W-:Y:S02]  /*03f0*/  IMAD.MOV.U32 R27, RZ, RZ, RZ ;  /* 0x000000ffff1b7224 */ /* 0x000fe400078e00ff */
[----:B------:R-:W-:-:S06]  /*0400*/  IMAD.MOV.U32 R11, RZ, RZ, RZ ;  /* 0x000000ffff0b7224 */ /* 0x000fcc00078e00ff */
[----:B------:R-:W5:Y:S04]  /*0410*/  @P4 LDG.E.EL R30, desc[UR6][R12.64] ;  /* 0x000000060c1e4981 */ /* 0x000f68000c2e1900 */
[----:B------:R-:W5:Y:S01]  /*0420*/  @P4 LDG.E.EL R28, desc[UR6][R14.64] ;  /* 0x000000060e1c4981 */ /* 0x000f62000c2e1900 */
[----:B------:R-:W-:-:S03]  /*0430*/  IMAD.WIDE R36, R37, 0x4, R24 ;  /* 0x0000000425247825 */ /* 0x000fc600078e0218 */
[----:B------:R1:W5:Y:S01]  /*0440*/  @P6 LDG.E.EL R40, desc[UR6][R12.64] ;  /* 0x000000060c286981 */ /* 0x000362000c2e1900 */
[----:B------:R-:W-:-:S03]  /*0450*/  IMAD.WIDE R32, R33, 0x4, R24 ;  /* 0x0000000421207825 */ /* 0x000fc600078e0218 */
[----:B------:R1:W5:Y:S01]  /*0460*/  @P6 LDG.E.EL R38, desc[UR6][R14.64] ;  /* 0x000000060e266981 */ /* 0x000362000c2e1900 */
[----:B------:R-:W-:Y:S02]  /*0470*/  CS2R R16, SRZ ;  /* 0x0000000000107805 */ /* 0x000fe4000001ff00 */
[----:B------:R-:W-:Y:S02]  /*0480*/  CS2R R18, SRZ ;  /* 0x0000000000127805 */ /* 0x000fe4000001ff00 */
[----:B-1----:R-:W-:Y:S02]  /*0490*/  CS2R R12, SRZ ;  /* 0x00000000000c7805 */ /* 0x002fe4000001ff00 */
[----:B0-----:R-:W-:Y:S02]  /*04a0*/  CS2R R14, SRZ ;  /* 0x00000000000e7805 */ /* 0x001fe4000001ff00 */
[----:B--2---:R-:W-:Y:S02]  /*04b0*/  SEL R31, R31, RZ, P1 ;  /* 0x000000ff1f1f7207 */ /* 0x004fe40000800000 */
[----:B---3--:R-:W-:-:S02]  /*04c0*/  SEL R35, R35, RZ, P1 ;  /* 0x000000ff23237207 */ /* 0x008fc40000800000 */
[----:B------:R-:W-:Y:S02]  /*04d0*/  ISETP.GT.AND P1, PT, R0, RZ, !P5 ;  /* 0x000000ff0000720c */ /* 0x000fe40006f24270 */
[----:B----4-:R-:W-:Y:S02]  /*04e0*/  SEL R23, R23, RZ, P2 ;  /* 0x000000ff17177207 */ /* 0x010fe40001000000 */
[----:B------:R-:W-:Y:S02]  /*04f0*/  SEL R22, R22, RZ, P2 ;  /* 0x000000ff16167207 */ /* 0x000fe40001000000 */
[----:B------:R-:W-:-:S07]  /*0500*/  ISETP.LT.U32.AND P2, PT, R21, 0x38, P3 ;  /* 0x000000381500780c */ /* 0x000fce0001f41070 */
[----:B------:R-:W2:Y:S04]  /*0510*/  @P1 LDG.E.EL R27, desc[UR6][R36.64] ;  /* 0x00000006241b1981 */ /* 0x000ea8000c2e1900 */
[----:B------:R-:W3:Y:S04]  /*0520*/  @P1 LDG.E.EL R11, desc[UR6][R32.64] ;  /* 0x00000006200b1981 */ /* 0x000ee8000c2e1900 */
[----:B------:R-:W4:Y:S04]  /*0530*/  @P2 LDG.E.EL.128 R12, desc[UR6][R36.64] ;  /* 0x00000006240c2981 */ /* 0x000f28000c2e1d00 */
[----:B------:R0:W4:Y:S01]  /*0540*/  @P2 LDG.E.EL.128 R16, desc[UR6][R32.64] ;  /* 0x0000000620102981 */ /* 0x000122000c2e1d00 */
[----:B------:R-:W-:Y:S01]  /*0550*/  IADD3 R29, R4, 0x1, RZ ;  /* 0x00000001041d7810 */ /* 0x000fe20007ffe0ff */
[----:B------:R-:W-:-:S02]  /*0560*/  IMAD.MOV.U32 R20, RZ, RZ, RZ ;  /* 0x000000ffff147224 */ /* 0x000fc400078e00ff */
[--C-:B------:R-:W-:Y:S01]  /*0570*/  IMAD.WIDE R42, R43, 0x4, R24.reuse ;  /* 0x000000042b2a7825 */ /* 0x100fe200078e0218 */
[----:B-----5:R-:W-:Y:S02]  /*0580*/  SEL R30, R30, RZ, P4 ;  /* 0x000000ff1e1e7207 */ /* 0x020fe40002000000 */
[----:B------:R-:W-:Y:S02]  /*0590*/  SEL R28, R28, RZ, P4 ;  /* 0x000000ff1c1c7207 */ /* 0x000fe40002000000 */
[----:B------:R-:W-:Y:S02]  /*05a0*/  ISETP.GT.AND P4, PT, R6, RZ, PT ;  /* 0x000000ff0600720c */ /* 0x000fe40003f84270 */
[----:B------:R-:W-:Y:S02]  /*05b0*/  SEL R40, R40, RZ, P6 ;  /* 0x000000ff28287207 */ /* 0x000fe40003000000 */
[----:B------:R-:W-:Y:S02]  /*05c0*/  SEL R38, R38, RZ, P6 ;  /* 0x000000ff26267207 */ /* 0x000fe40003000000 */
[----:B------:R-:W-:Y:S01]  /*05d0*/  ISETP.LT.U32.AND P6, PT, R21, 0x38, P4 ;  /* 0x000000381500780c */ /* 0x000fe200027c1070 */
[----:B------:R-:W-:-:S04]  /*05e0*/  IMAD.WIDE R46, R47, 0x4, R24 ;  /* 0x000000042f2e7825 */ /* 0x000fc800078e0218 */
[----:B0-----:R-:W-:Y:S02]  /*05f0*/  VIADD R33, R3, 0xfffffffb ;  /* 0xfffffffb03217836 */ /* 0x001fe40000000000 */
[----:B------:R-:W-:-:S06]  /*0600*/  VIADD R32, R2, 0x1 ;  /* 0x0000000102207836 */ /* 0x000fcc0000000000 */
[----:B------:R4:W5:Y:S01]  /*0610*/  @P6 LDG.E.EL R20, desc[UR6][R42.64] ;  /* 0x000000062a146981 */ /* 0x000962000c2e1900 */
[----:B------:R-:W-:-:S03]  /*0620*/  ISETP.LT.U32.AND P5, PT, R32, 0x8, !P5 ;  /* 0x000000082000780c */ /* 0x000fc60006fa1070 */
[----:B------:R0:W5:Y:S01]  /*0630*/  @P6 LDG.E.EL R34, desc[UR6][R46.64] ;  /* 0x000000062e226981 */ /* 0x000162000c2e1900 */
[----:B------:R-:W-:Y:S01]  /*0640*/  IMAD.MOV.U32 R32, RZ, RZ, RZ ;  /* 0x000000ffff207224 */ /* 0x000fe200078e00ff */
[----:B--2---:R-:W-:Y:S02]  /*0650*/  SEL R36, R27, RZ, P1 ;  /* 0x000000ff1b247207 */ /* 0x004fe40000800000 */
[----:B---3--:R-:W-:Y:S02]  /*0660*/  SEL R11, R11, RZ, P1 ;  /* 0x000000ff0b0b7207 */ /* 0x008fe40000800000 */
[----:B------:R-:W-:Y:S02]  /*0670*/  ISETP.GE.AND P1, PT, R29, 0x8, PT ;  /* 0x000000081d00780c */ /* 0x000fe40003f26270 */
[----:B----4-:R-:W-:Y:S02]  /*0680*/  SEL R42, R14, RZ, P2 ;  /* 0x000000ff0e2a7207 */ /* 0x010fe40001000000 */
[----:B------:R-:W-:-:S02]  /*0690*/  ISETP.GT.AND P1, PT, R4, -0x1, !P1 ;  /* 0xffffffff0400780c */ /* 0x000fc40004f24270 */
[----:B------:R-:W-:Y:S02]  /*06a0*/  SEL R37, R13, RZ, P2 ;  /* 0x000000ff0d257207 */ /* 0x000fe40001000000 */
[----:B------:R-:W-:Y:S02]  /*06b0*/  SEL R39, R15, RZ, P2 ;  /* 0x000000ff0f277207 */ /* 0x000fe40001000000 */
[----:B------:R-:W-:Y:S02]  /*06c0*/  SEL R12, R12, RZ, P2 ;  /* 0x000000ff0c0c7207 */ /* 0x000fe40001000000 */
[----:B------:R-:W-:Y:S02]  /*06d0*/  SEL R29, R16, RZ, P2 ;  /* 0x000000ff101d7207 */ /* 0x000fe40001000000 */
[----:B------:R-:W-:Y:S02]  /*06e0*/  SEL R14, R17, RZ, P2 ;  /* 0x000000ff110e7207 */ /* 0x000fe40001000000 */
[----:B------:R-:W-:-:S02]  /*06f0*/  SEL R18, R18, RZ, P2 ;  /* 0x000000ff12127207 */ /* 0x000fc40001000000 */
[----:B------:R-:W-:Y:S02]  /*0700*/  SEL R19, R19, RZ, P2 ;  /* 0x000000ff13137207 */ /* 0x000fe40001000000 */
[----:B------:R-:W-:Y:S01]  /*0710*/  ISETP.LT.U32.AND P2, PT, R21, 0x38, P1 ;  /* 0x000000381500780c */ /* 0x000fe20000f41070 */
[----:B------:R-:W-:Y:S01]  /*0720*/  IMAD R27, R10, 0x40, R33 ;  /* 0x000000400a1b7824 */ /* 0x000fe200078e0221 */
[----:B------:R-:W-:-:S03]  /*0730*/  LEA R33, R8, R33, 0x6 ;  /* 0x0000002108217211 */ /* 0x000fc600078e30ff */
[----:B------:R-:W-:Y:S01]  /*0740*/  IMAD.WIDE R52, R27, 0x4, R24 ;  /* 0x000000041b347825 */ /* 0x000fe200078e0218 */
[----:B------:R-:W-:-:S03]  /*0750*/  IADD3 R51, R27, 0x1, RZ ;  /* 0x000000011b337810 */ /* 0x000fc60007ffe0ff */
[----:B------:R-:W-:Y:S01]  /*0760*/  IMAD.WIDE R48, R33, 0x4, R24 ;  /* 0x0000000421307825 */ /* 0x000fe200078e0218 */
[----:B------:R-:W-:-:S03]  /*0770*/  CS2R R16, SRZ ;  /* 0x0000000000107805 */ /* 0x000fc6000001ff00 */
[----:B0-----:R-:W-:Y:S01]  /*0780*/  VIADD R47, R33, 0x1 ;  /* 0x00000001212f7836 */ /* 0x001fe20000000000 */
[----:B------:R-:W2:Y:S01]  /*0790*/  @P2 LDG.E.EL R32, desc[UR6][R52.64] ;  /* 0x0000000634202981 */ /* 0x000ea2000c2e1900 */
[----:B------:R-:W-:Y:S02]  /*07a0*/  IMAD.MOV.U32 R21, RZ, RZ, RZ ;  /* 0x000000ffff157224 */ /* 0x000fe400078e00ff */
[--C-:B------:R-:W-:Y:S01]  /*07b0*/  IMAD.WIDE R50, R51, 0x4, R24.reuse ;  /* 0x0000000433327825 */ /* 0x100fe200078e0218 */
[----:B------:R-:W3:Y:S03]  /*07c0*/  @P2 LDG.E.EL R41, desc[UR6][R48.64] ;  /* 0x0000000630292981 */ /* 0x000ee6000c2e1900 */
[----:B------:R-:W-:Y:S01]  /*07d0*/  IMAD.WIDE R46, R47, 0x4, R24 ;  /* 0x000000042f2e7825 */ /* 0x000fe200078e0218 */
[----:B------:R-:W4:Y:S04]  /*07e0*/  @P5 LDG.E.EL R21, desc[UR6][R50.64] ;  /* 0x0000000632155981 */ /* 0x000f28000c2e1900 */
[----:B------:R0:W4:Y:S01]  /*07f0*/  @P5 LDG.E.EL R17, desc[UR6][R46.64] ;  /* 0x000000062e115981 */ /* 0x000122000c2e1900 */
[----:B------:R-:W-:Y:S01]  /*0800*/  VIADD R33, R3, 0x7 ;  /* 0x0000000703217836 */ /* 0x000fe20000000000 */
[----:B------:R-:W-:-:S02]  /*0810*/  IADD3 R15, R3, -0x1, RZ ;  /* 0xffffffff030f7810 */ /* 0x000fc40007ffe0ff */
[----:B-----5:R-:W-:Y:S02]  /*0820*/  SEL R13, R20, RZ, P6 ;  /* 0x000000ff140d7207 */ /* 0x020fe40003000000 */
[----:B------:R-:W-:Y:S02]  /*0830*/  SEL R34, R34, RZ, P6 ;  /* 0x000000ff22227207 */ /* 0x000fe40003000000 */
[----:B------:R-:W-:Y:S02]  /*0840*/  ISETP.LT.U32.AND P6, PT, R33, 0x47, P4 ;  /* 0x000000472100780c */ /* 0x000fe400027c1070 */
[----:B------:R-:W-:Y:S01]  /*0850*/  LOP3.LUT R27, R26, R9, RZ, 0xfc, !PT ;  /* 0x000000091a1b7212 */ /* 0x000fe200078efcff */
[--C-:B------:R-:W-:Y:S01]  /*0860*/  IMAD R45, R8, 0x40, R15.reuse ;  /* 0x00000040082d7824 */ /* 0x100fe200078e020f */
[----:B------:R-:W-:Y:S01]  /*0870*/  LOP3.LUT R26, R26, 0x10, R9, 0xfe, !PT ;  /* 0x000000101a1a7812 */ /* 0x000fe200078efe09 */
[----:B------:R-:W-:Y:S01]  /*0880*/  IMAD R9, R10, 0x40, R15 ;  /* 0x000000400a097824 */ /* 0x000fe200078e020f */
[----:B------:R-:W-:Y:S01]  /*0890*/  HFMA2.MMA R15, -RZ, RZ, 0, 0 ;  /* 0x00000000ff0f7435 */ /* 0x000fe200000001ff */
[----:B------:R-:W-:Y:S01]  /*08a0*/  LOP3.LUT R7, R44, 0x1c, R7, 0xf8, !PT ;  /* 0x0000001c2c077812 */ /* 0x000fe200078ef807 */
[----:B------:R-:W-:-:S04]  /*08b0*/  IMAD.WIDE R44, R45, 0x4, R24 ;  /* 0x000000042d2c7825 */ /* 0x000fc800078e0218 */
[----:B0-----:R-:W-:-:S04]  /*08c0*/  IMAD.WIDE R46, R9, 0x4, R24 ;  /* 0x00000004092e7825 */ /* 0x001fc800078e0218 */
[----:B------:R0:W5:Y:S04]  /*08d0*/  @P6 LDG.E.EL R15, desc[UR6][R44.64] ;  /* 0x000000062c0f6981 */ /* 0x000168000c2e1900 */
[----:B------:R1:W5:Y:S01]  /*08e0*/  @P6 LDG.E.EL R16, desc[UR6][R46.64] ;  /* 0x000000062e106981 */ /* 0x000362000c2e1900 */
[----:B------:R-:W-:Y:S01]  /*08f0*/  FADD R43, R36, R37 ;  /* 0x00000025242b7221 */ /* 0x000fe20000000000 */
[----:B------:R-:W-:Y:S01]  /*0900*/  FADD R30, R30, R39 ;  /* 0x000000271e1e7221 */ /* 0x000fe20000000000 */
[----:B------:R-:W-:Y:S01]  /*0910*/  FADD R31, R31, R42 ;  /* 0x0000002a1f1f7221 */ /* 0x000fe20000000000 */
[----:B------:R-:W-:Y:S02]  /*0920*/  IMAD.MOV.U32 R37, RZ, RZ, RZ ;  /* 0x000000ffff257224 */ /* 0x000fe400078e00ff */
[----:B------:R-:W-:Y:S01]  /*0930*/  FADD R40, R43, R40 ;  /* 0x000000282b287221 */ /* 0x000fe20000000000 */
[----:B------:R-:W-:Y:S01]  /*0940*/  IMAD.MOV.U32 R39, RZ, RZ, RZ ;  /* 0x000000ffff277224 */ /* 0x000fe200078e00ff */
[----:B--2---:R-:W-:-:S02]  /*0950*/  SEL R32, R32, RZ, P2 ;  /* 0x000000ff20207207 */ /* 0x004fc40001000000 */
[----:B---3--:R-:W-:Y:S02]  /*0960*/  SEL R20, R41, RZ, P2 ;  /* 0x000000ff29147207 */ /* 0x008fe40001000000 */
[----:B------:R-:W-:Y:S02]  /*0970*/  ISETP.GE.U32.AND P2, PT, R33, 0x47, PT ;  /* 0x000000472100780c */ /* 0x000fe40003f46070 */
[----:B----4-:R-:W-:Y:S02]  /*0980*/  SEL R21, R21, RZ, P5 ;  /* 0x000000ff15157207 */ /* 0x010fe40002800000 */
[----:B------:R-:W-:Y:S02]  /*0990*/  SEL R9, R17, RZ, P5 ;  /* 0x000000ff11097207 */ /* 0x000fe40002800000 */
[----:B------:R-:W-:Y:S01]  /*09a0*/  ISETP.GT.AND P5, PT, R0, RZ, !P2 ;  /* 0x000000ff0000720c */ /* 0x000fe200057a4270 */
[----:B------:R-:W-:Y:S01]  /*09b0*/  IMAD R17, R10, 0x40, R3 ;  /* 0x000000400a117824 */ /* 0x000fe200078e0203 */
[----:B------:R-:W-:-:S03]  /*09c0*/  LEA R41, R8, R3, 0x6 ;  /* 0x0000000308297211 */ /* 0x000fc600078e30ff */
[----:B0-----:R-:W-:-:S04]  /*09d0*/  IMAD.WIDE R44, R17, 0x4, R24 ;  /* 0x00000004112c7825 */ /* 0x001fc800078e0218 */
[----:B------:R-:W-:-:S04]  /*09e0*/  IMAD.WIDE R42, R41, 0x4, R24 ;  /* 0x00000004292a7825 */ /* 0x000fc800078e0218 */
[----:B------:R0:W2:Y:S04]  /*09f0*/  @P5 LDG.E.EL R37, desc[UR6][R44.64] ;  /* 0x000000062c255981 */ /* 0x0000a8000c2e1900 */
[----:B------:R3:W4:Y:S01]  /*0a00*/  @P5 LDG.E.EL R39, desc[UR6][R42.64] ;  /* 0x000000062a275981 */ /* 0x000722000c2e1900 */
[----:B-1----:R-:W-:Y:S01]  /*0a10*/  FADD R47, R11, R14 ;  /* 0x0000000e0b2f7221 */ /* 0x002fe20000000000 */
[----:B-----5:R-:W-:Y:S02]  /*0a20*/  SEL R11, R15, RZ, P6 ;  /* 0x000000ff0f0b7207 */ /* 0x020fe40003000000 */
[----:B------:R-:W-:Y:S02]  /*0a30*/  SEL R36, R16, RZ, P6 ;  /* 0x000000ff10247207 */ /* 0x000fe40003000000 */
[----:B------:R-:W-:Y:S01]  /*0a40*/  ISETP.LT.U32.AND P6, PT, R33, 0x47, P3 ;  /* 0x000000472100780c */ /* 0x000fe20001fc1070 */
[----:B------:R-:W-:Y:S01]  /*0a50*/  FADD R16, R13, R12 ;  /* 0x0000000c0d107221 */ /* 0x000fe20000000000 */
[----:B------:R-:W-:Y:S01]  /*0a60*/  FADD R35, R35, R18 ;  /* 0x0000001223237221 */ /* 0x000fe20000000000 */
[----:B------:R-:W-:Y:S01]  /*0a70*/  FADD R28, R28, R19 ;  /* 0x000000131c1c7221 */ /* 0x000fe20000000000 */
[----:B------:R-:W-:Y:S01]  /*0a80*/  CS2R R12, SRZ ;  /* 0x00000000000c7805 */ /* 0x000fe2000001ff00 */
[----:B------:R-:W-:Y:S01]  /*0a90*/  IMAD.MOV.U32 R14, RZ, RZ, RZ ;  /* 0x000000ffff0e7224 */ /* 0x000fe200078e00ff */
[----:B------:R-:W-:Y:S01]  /*0aa0*/  MOV R15, RZ ;  /* 0x000000ff000f7202 */ /* 0x000fe20000000f00 */
[----:B0-----:R-:W-:-:S04]  /*0ab0*/  IMAD.WIDE R44, R17, 0x4, R24 ;  /* 0x00000004112c7825 */ /* 0x001fc800078e0218 */
[----:B------:R-:W-:Y:S01]  /*0ac0*/  FADD R23, R16, R23 ;  /* 0x0000001710177221 */ /* 0x000fe20000000000 */
[----:B------:R-:W-:Y:S02]  /*0ad0*/  CS2R R16, SRZ ;  /* 0x0000000000107805 */ /* 0x000fe4000001ff00 */
[----:B------:R-:W-:Y:S01]  /*0ae0*/  CS2R R18, SRZ ;  /* 0x0000000000127805 */ /* 0x000fe2000001ff00 */
[----:B---3--:R-:W-:-:S04]  /*0af0*/  IMAD.WIDE R42, R41, 0x4, R24 ;  /* 0x00000004292a7825 */ /* 0x008fc800078e0218 */
[----:B------:R-:W-:Y:S01]  /*0b00*/  FADD R41, R34, R29 ;  /* 0x0000001d22297221 */ /* 0x000fe20000000000 */
[----:B------:R-:W3:Y:S01]  /*0b10*/  @P6 LDG.E.EL.128 R12, desc[UR6][R44.64] ;  /* 0x000000062c0c6981 */ /* 0x000ee2000c2e1d00 */
[----:B------:R-:W-:-:S03]  /*0b20*/  LOP3.LUT R29, R3, 0x1, RZ, 0xfc, !PT ;  /* 0x00000001031d7812 */ /* 0x000fc600078efcff */
[----:B------:R0:W5:Y:S01]  /*0b30*/  @P6 LDG.E.EL.128 R16, desc[UR6][R42.64] ;  /* 0x000000062a106981 */ /* 0x000162000c2e1d00 */
[----:B------:R-:W-:Y:S01]  /*0b40*/  FADD R32, R31, R32 ;  /* 0x000000201f207221 */ /* 0x000fe20000000000 */
[----:B------:R-:W-:Y:S01]  /*0b50*/  FADD R22, R41, R22 ;  /* 0x0000001629167221 */ /* 0x000fe20000000000 */
[----:B------:R-:W-:Y:S01]  /*0b60*/  LEA R31, R8, R29, 0x6 ;  /* 0x0000001d081f7211 */ /* 0x000fe200078e30ff */
[----:B------:R-:W-:Y:S02]  /*0b70*/  IMAD R41, R10, 0x40, R29 ;  /* 0x000000400a297824 */ /* 0x000fe400078e021d */
[----:B------:R-:W-:Y:S01]  /*0b80*/  FADD R21, R30, R21 ;  /* 0x000000151e157221 */ /* 0x000fe20000000000 */
[----:B------:R-:W-:Y:S02]  /*0b90*/  IMAD.MOV.U32 R34, RZ, RZ, RZ ;  /* 0x000000ffff227224 */ /* 0x000fe400078e00ff */
[----:B------:R-:W-:Y:S02]  /*0ba0*/  IMAD.MOV.U32 R29, RZ, RZ, RZ ;  /* 0x000000ffff1d7224 */ /* 0x000fe400078e00ff */
[----:B0-----:R-:W-:-:S04]  /*0bb0*/  IMAD.WIDE R42, R41, 0x4, R24 ;  /* 0x00000004292a7825 */ /* 0x001fc800078e0218 */
[----:B------:R-:W-:Y:S01]  /*0bc0*/  IMAD.WIDE R30, R31, 0x4, R24 ;  /* 0x000000041f1e7825 */ /* 0x000fe200078e0218 */
[----:B--2---:R-:W-:Y:S02]  /*0bd0*/  SEL R37, R37, RZ, P5 ;  /* 0x000000ff25257207 */ /* 0x004fe40002800000 */
[----:B----4-:R-:W-:Y:S02]  /*0be0*/  SEL R39, R39, RZ, P5 ;  /* 0x000000ff27277207 */ /* 0x010fe40002800000 */
[----:B------:R-:W-:-:S13]  /*0bf0*/  ISETP.GT.AND P5, PT, R4, RZ, !P2 ;  /* 0x000000ff0400720c */ /* 0x000fda00057a4270 */
[----:B------:R-:W2:Y:S04]  /*0c00*/  @P5 LDG.E.EL R34, desc[UR6][R42.64] ;  /* 0x000000062a225981 */ /* 0x000ea8000c2e1900 */
[----:B------:R-:W4:Y:S01]  /*0c10*/  @P5 LDG.E.EL R29, desc[UR6][R30.64] ;  /* 0x000000061e1d5981 */ /* 0x000f22000c2e1900 */
[----:B------:R-:W-:Y:S01]  /*0c20*/  FADD R20, R35, R20 ;  /* 0x0000001423147221 */ /* 0x000fe20000000000 */
[----:B------:R-:W-:Y:S01]  /*0c30*/  LOP3.LUT R41, R3, 0x2, RZ, 0xfc, !PT ;  /* 0x0000000203297812 */ /* 0x000fe200078efcff */
[----:B------:R-:W-:Y:S01]  /*0c40*/  FADD R9, R28, R9 ;  /* 0x000000091c097221 */ /* 0x000fe20000000000 */
[----:B------:R-:W-:Y:S01]  /*0c50*/  FADD R36, R23, R36 ;  /* 0x0000002417247221 */ /* 0x000fe20000000000 */
[----:B------:R-:W-:Y:S01]  /*0c60*/  FADD R11, R22, R11 ;  /* 0x0000000b160b7221 */ /* 0x000fe20000000000 */
[----:B---3--:R-:W-:-:S02]  /*0c70*/  SEL R35, R12, RZ, P6 ;  /* 0x000000ff0c237207 */ /* 0x008fc40003000000 */
[----:B------:R-:W-:Y:S02]  /*0c80*/  SEL R12, R13, RZ, P6 ;  /* 0x000000ff0d0c7207 */ /* 0x000fe40003000000 */
[----:B------:R-:W-:Y:S02]  /*0c90*/  SEL R14, R14, RZ, P6 ;  /* 0x000000ff0e0e7207 */ /* 0x000fe40003000000 */
[----:B------:R-:W-:Y:S02]  /*0ca0*/  SEL R22, R15, RZ, P6 ;  /* 0x000000ff0f167207 */ /* 0x000fe40003000000 */
[----:B-----5:R-:W-:Y:S02]  /*0cb0*/  SEL R23, R16, RZ, P6 ;  /* 0x000000ff10177207 */ /* 0x020fe40003000000 */
[----:B------:R-:W-:Y:S02]  /*0cc0*/  SEL R44, R17, RZ, P6 ;  /* 0x000000ff112c7207 */ /* 0x000fe40003000000 */
[----:B------:R-:W-:-:S02]  /*0cd0*/  SEL R18, R18, RZ, P6 ;  /* 0x000000ff12127207 */ /* 0x000fc40003000000 */
[----:B------:R-:W-:Y:S01]  /*0ce0*/  SEL R28, R19, RZ, P6 ;  /* 0x000000ff131c7207 */ /* 0x000fe20003000000 */
[----:B------:R-:W-:Y:S01]  /*0cf0*/  FADD R38, R47, R38 ;  /* 0x000000262f267221 */ /* 0x000fe20000000000 */
[----:B------:R-:W-:Y:S01]  /*0d00*/  ISETP.GT.AND P6, PT, R2, RZ, !P2 ;  /* 0x000000ff0200720c */ /* 0x000fe200057c4270 */
[----:B------:R-:W-:Y:S01]  /*0d10*/  IMAD R47, R10, 0x40, R41 ;  /* 0x000000400a2f7824 */ /* 0x000fe200078e0229 */
[----:B------:R-:W-:Y:S01]  /*0d20*/  LEA R41, R8, R41, 0x6 ;  /* 0x0000002908297211 */ /* 0x000fe200078e30ff */
[----:B------:R-:W-:Y:S01]  /*0d30*/  FADD R17, R40, R37 ;  /* 0x0000002528117221 */ /* 0x000fe20000000000 */
[----:B------:R-:W-:Y:S02]  /*0d40*/  IMAD.MOV.U32 R19, RZ, RZ, RZ ;  /* 0x000000ffff137224 */ /* 0x000fe400078e00ff */
[----:B------:R-:W-:Y:S02]  /*0d50*/  IMAD.MOV.U32 R16, RZ, RZ, RZ ;  /* 0x000000ffff107224 */ /* 0x000fe400078e00ff */
[----:B------:R-:W-:-:S04]  /*0d60*/  IMAD.WIDE R46, R47, 0x4, R24 ;  /* 0x000000042f2e7825 */ /* 0x000fc800078e0218 */
[----:B------:R-:W-:Y:S01]  /*0d70*/  IMAD.WIDE R40, R41, 0x4, R24 ;  /* 0x0000000429287825 */ /* 0x000fe200078e0218 */
[----:B------:R-:W3:Y:S04]  /*0d80*/  @P6 LDG.E.EL R19, desc[UR6][R46.64] ;  /* 0x000000062e136981 */ /* 0x000ee8000c2e1900 */
[----:B------:R-:W5:Y:S01]  /*0d90*/  @P6 LDG.E.EL R16, desc[UR6][R40.64] ;  /* 0x0000000628106981 */ /* 0x000f62000c2e1900 */
[----:B------:R-:W-:Y:S01]  /*0da0*/  FADD R39, R38, R39 ;  /* 0x0000002726277221 */ /* 0x000fe20000000000 */
[----:B------:R-:W-:Y:S01]  /*0db0*/  IMAD.MOV.U32 R38, RZ, RZ, RZ ;  /* 0x000000ffff267224 */ /* 0x000fe200078e00ff */
[----:B--2---:R-:W-:Y:S02]  /*0dc0*/  SEL R13, R34, RZ, P5 ;  /* 0x000000ff220d7207 */ /* 0x004fe40002800000 */
[----:B----4-:R-:W-:-:S02]  /*0dd0*/  SEL R15, R29, RZ, P5 ;  /* 0x000000ff1d0f7207 */ /* 0x010fc40002800000 */
[----:B------:R-:W-:Y:S01]  /*0de0*/  ISETP.LT.U32.AND P5, PT, R33, 0x47, P0 ;  /* 0x000000472100780c */ /* 0x000fe200007a1070 */
[----:B------:R-:W-:-:S12]  /*0df0*/  HFMA2.MMA R34, -RZ, RZ, 0, 0 ;  /* 0x00000000ff227435 */ /* 0x000fd800000001ff */
[----:B------:R3:W2:Y:S04]  /*0e00*/  @P5 LDG.E.EL R34, desc[UR6][R42.64] ;  /* 0x000000062a225981 */ /* 0x0006a8000c2e1900 */
[----:B------:R0:W4:Y:S01]  /*0e10*/  @P5 LDG.E.EL R38, desc[UR6][R30.64] ;  /* 0x000000061e265981 */ /* 0x000122000c2e1900 */
[----:B------:R-:W-:Y:S01]  /*0e20*/  MOV R29, RZ ;  /* 0x000000ff001d7202 */ /* 0x000fe20000000f00 */
[----:B------:R-:W-:Y:S01]  /*0e30*/  FADD R36, R36, R35 ;  /* 0x0000002324247221 */ /* 0x000fe20000000000 */
[----:B---3--:R-:W-:Y:S02]  /*0e40*/  SEL R42, R19, RZ, P6 ;  /* 0x000000ff132a7207 */ /* 0x008fe40003000000 */
[----:B-----5:R-:W-:Y:S02]  /*0e50*/  SEL R16, R16, RZ, P6 ;  /* 0x000000ff10107207 */ /* 0x020fe40003000000 */
[----:B------:R-:W-:-:S02]  /*0e60*/  ISETP.LT.U32.AND P6, PT, R0, 0x7, !P2 ;  /* 0x000000070000780c */ /* 0x000fc400057c1070 */
[----:B------:R-:W-:Y:S01]  /*0e70*/  LOP3.LUT R35, R3, 0x3, RZ, 0xfc, !PT ;  /* 0x0000000303237812 */ /* 0x000fe200078efcff */
[----:B------:R-:W-:-:S03]  /*0e80*/  IMAD.MOV.U32 R19, RZ, RZ, RZ ;  /* 0x000000ffff137224 */ /* 0x000fc600078e00ff */
[----:B0-----:R-:W-:Y:S01]  /*0e90*/  LEA R31, R8, R35, 0x6 ;  /* 0x00000023081f7211 */ /* 0x001fe200078e30ff */
[----:B------:R-:W-:-:S06]  /*0ea0*/  IMAD R49, R10, 0x40, R35 ;  /* 0x000000400a317824 */ /* 0x000fcc00078e0223 */
[----:B------:R-:W3:Y:S01]  /*0eb0*/  @P6 LDG.E.EL R29, desc[UR6][R40.64] ;  /* 0x00000006281d6981 */ /* 0x000ee2000c2e1900 */
[----:B------:R-:W-:Y:S02]  /*0ec0*/  IMAD.MOV.U32 R35, RZ, RZ, RZ ;  /* 0x000000ffff237224 */ /* 0x000fe400078e00ff */
[--C-:B------:R-:W-:Y:S01]  /*0ed0*/  IMAD.WIDE R48, R49, 0x4, R24.reuse ;  /* 0x0000000431307825 */ /* 0x100fe200078e0218 */
[----:B------:R0:W5:Y:S03]  /*0ee0*/  @P6 LDG.E.EL R19, desc[UR6][R46.64] ;  /* 0x000000062e136981 */ /* 0x000166000c2e1900 */
[----:B------:R-:W-:-:S04]  /*0ef0*/  IMAD.WIDE R30, R31, 0x4, R24 ;  /* 0x000000041f1e7825 */ /* 0x000fc800078e0218 */
[----:B------:R-:W-:-:S05]  /*0f00*/  VIADD R37, R2, 0x1 ;  /* 0x0000000102257836 */ /* 0x000fca0000000000 */
[----:B------:R-:W-:Y:S02]  /*0f10*/  ISETP.LT.U32.AND P2, PT, R37, 0x8, !P2 ;  /* 0x000000082500780c */ /* 0x000fe40005741070 */
[----:B------:R-:W-:Y:S01]  /*0f20*/  IADD3 R37, R3, 0x4, RZ ;  /* 0x0000000403257810 */ /* 0x000fe20007ffe0ff */
[----:B------:R-:W-:-:S03]  /*0f30*/  FADD R12, R17, R12 ;  /* 0x0000000c110c7221 */ /* 0x000fc60000000000 */
[----:B0-----:R-:W-:Y:S01]  /*0f40*/  LEA R47, R8, R37, 0x6 ;  /* 0x00000025082f7211 */ /* 0x001fe200078e30ff */
[----:B------:R-:W-:Y:S02]  /*0f50*/  IMAD R17, R10, 0x40, R37 ;  /* 0x000000400a117824 */ /* 0x000fe400078e0225 */
[----:B------:R-:W-:Y:S02]  /*0f60*/  IMAD.MOV.U32 R40, RZ, RZ, RZ ;  /* 0x000000ffff287224 */ /* 0x000fe400078e00ff */
[----:B------:R-:W-:Y:S02]  /*0f70*/  IMAD.MOV.U32 R37, RZ, RZ, RZ ;  /* 0x000000ffff257224 */ /* 0x000fe400078e00ff */
[----:B------:R-:W-:-:S05]  /*0f80*/  IMAD.WIDE R46, R47, 0x4, R24 ;  /* 0x000000042f2e7825 */ /* 0x000fca00078e0218 */
[----:B------:R-:W5:Y:S01]  /*0f90*/  @P2 LDG.E.EL R37, desc[UR6][R46.64] ;  /* 0x000000062e252981 */ /* 0x000f62000c2e1900 */
[----:B--2---:R-:W-:Y:S02]  /*0fa0*/  SEL R41, R34, RZ, P5 ;  /* 0x000000ff22297207 */ /* 0x004fe40002800000 */
[----:B----4-:R-:W-:Y:S02]  /*0fb0*/  SEL R38, R38, RZ, P5 ;  /* 0x000000ff26267207 */ /* 0x010fe40002800000 */
[----:B------:R-:W-:Y:S01]  /*0fc0*/  ISETP.LT.U32.AND P5, PT, R33, 0x47, P1 ;  /* 0x000000472100780c */ /* 0x000fe20000fa1070 */
[----:B------:R-:W-:-:S12]  /*0fd0*/  IMAD.MOV.U32 R34, RZ, RZ, RZ ;  /* 0x000000ffff227224 */ /* 0x000fd800078e00ff */
[----:B------:R0:W2:Y:S04]  /*0fe0*/  @P5 LDG.E.EL R34, desc[UR6][R48.64] ;  /* 0x0000000630225981 */ /* 0x0000a8000c2e1900 */
[----:B------:R1:W4:Y:S01]  /*0ff0*/  @P5 LDG.E.EL R35, desc[UR6][R30.64] ;  /* 0x000000061e235981 */ /* 0x000322000c2e1900 */
[----:B0-----:R-:W-:-:S05]  /*1000*/  IMAD.WIDE R48, R17, 0x4, R24 ;  /* 0x0000000411307825 */ /* 0x001fca00078e0218 */
[----:B------:R0:W4:Y:S01]  /*1010*/  @P2 LDG.E.EL R40, desc[UR6][R48.64] ;  /* 0x0000000630282981 */ /* 0x000122000c2e1900 */
[----:B------:R-:W-:Y:S01]  /*1020*/  VIADD R17, R3, 0xf ;  /* 0x0000000f03117836 */ /* 0x000fe20000000000 */
[----:B---3--:R-:W-:-:S04]  /*1030*/  SEL R29, R29, RZ, P6 ;  /* 0x000000ff1d1d7207 */ /* 0x008fc80003000000 */
[----:B------:R-:W-:Y:S02]  /*1040*/  ISETP.LT.U32.AND P4, PT, R17, 0x47, P4 ;  /* 0x000000471100780c */ /* 0x000fe40002781070 */
[----:B-----5:R-:W-:Y:S02]  /*1050*/  SEL R19, R19, RZ, P6 ;  /* 0x000000ff13137207 */ /* 0x020fe40003000000 */
[----:B------:R-:W-:Y:S01]  /*1060*/  ISETP.GE.U32.AND P6, PT, R17, 0x47, PT ;  /* 0x000000471100780c */ /* 0x000fe20003fc6070 */
[----:B------:R-:W-:Y:S01]  /*1070*/  FADD R17, R11, R23 ;  /* 0x000000170b117221 */ /* 0x000fe20000000000 */
[----:B------:R-:W-:Y:S01]  /*1080*/  LEA R23, R10, R33, 0x6 ;  /* 0x000000210a177211 */ /* 0x000fe200078e30ff */
[----:B------:R-:W-:Y:S01]  /*1090*/  FADD R44, R39, R44 ;  /* 0x0000002c272c7221 */ /* 0x000fe20000000000 */
[----:B------:R-:W-:Y:S01]  /*10a0*/  FADD R39, R32, R13 ;  /* 0x0000000d20277221 */ /* 0x000fe20000000000 */
[----:B------:R-:W-:Y:S01]  /*10b0*/  HFMA2.MMA R13, -RZ, RZ, 0, 0 ;  /* 0x00000000ff0d7435 */ /* 0x000fe200000001ff */
[----:B------:R-:W-:-:S02]  /*10c0*/  IMAD.MOV.U32 R11, RZ, RZ, RZ ;  /* 0x000000ffff0b7224 */ /* 0x000fc400078e00ff */
[----:B------:R-:W-:Y:S02]  /*10d0*/  IMAD R33, R8, 0x40, R33 ;  /* 0x0000004008217824 */ /* 0x000fe400078e0221 */
[----:B-1----:R-:W-:-:S04]  /*10e0*/  IMAD.WIDE R30, R23, 0x4, R24 ;  /* 0x00000004171e7825 */ /* 0x002fc800078e0218 */
[----:B------:R-:W-:Y:S01]  /*10f0*/  FADD R39, R39, R14 ;  /* 0x0000000e27277221 */ /* 0x000fe20000000000 */
[----:B------:R-:W-:Y:S01]  /*1100*/  FADD R43, R20, R15 ;  /* 0x0000000f142b7221 */ /* 0x000fe20000000000 */
[----:B------:R-:W-:Y:S01]  /*1110*/  IMAD.WIDE R46, R33, 0x4, R24 ;  /* 0x00000004212e7825 */ /* 0x000fe200078e0218 */
[----:B------:R1:W3:Y:S03]  /*1120*/  @P4 LDG.E.EL R11, desc[UR6][R30.64] ;  /* 0x000000061e0b4981 */ /* 0x0002e6000c2e1900 */
[----:B0-----:R-:W-:Y:S02]  /*1130*/  VIADD R49, R23, 0x1 ;  /* 0x0000000117317836 */ /* 0x001fe40000000000 */
[----:B------:R-:W-:Y:S01]  /*1140*/  FADD R45, R21, R42 ;  /* 0x0000002a152d7221 */ /* 0x000fe20000000000 */
[----:B------:R-:W-:Y:S01]  /*1150*/  CS2R R14, SRZ ;  /* 0x00000000000e7805 */ /* 0x000fe2000001ff00 */
[----:B------:R-:W5:Y:S01]  /*1160*/  @P4 LDG.E.EL R13, desc[UR6][R46.64] ;  /* 0x000000062e0d4981 */ /* 0x000f62000c2e1900 */
[----:B------:R-:W-:-:S04]  /*1170*/  IMAD.WIDE R20, R49, 0x4, R24 ;  /* 0x0000000431147825 */ /* 0x000fc800078e0218 */
[----:B-1----:R-:W-:-:S04]  /*1180*/  VIADD R31, R33, 0x1 ;  /* 0x00000001211f7836 */ /* 0x002fc80000000000 */
[----:B------:R-:W-:Y:S01]  /*1190*/  IMAD.WIDE R30, R31, 0x4, R24 ;  /* 0x000000041f1e7825 */ /* 0x000fe200078e0218 */
[----:B------:R-:W-:-:S03]  /*11a0*/  SEL R37, R37, RZ, P2 ;  /* 0x000000ff25257207 */ /* 0x000fc60001000000 */
[----:B------:R-:W-:Y:S01]  /*11b0*/  FADD R12, R12, R19 ;  /* 0x000000130c0c7221 */ /* 0x000fe20000000000 */
[----:B------:R-:W-:Y:S01]  /*11c0*/  IADD3 R19, R23, 0x2, RZ ;  /* 0x0000000217137810 */ /* 0x000fe20007ffe0ff */
[----:B------:R-:W-:Y:S01]  /*11d0*/  FADD R49, R9, R16 ;  /* 0x0000001009317221 */ /* 0x000fe20000000000 */
[----:B------:R-:W-:Y:S01]  /*11e0*/  FADD R9, R45, R22 ;  /* 0x000000162d097221 */ /* 0x000fe20000000000 */
[----:B------:R-:W-:Y:S01]  /*11f0*/  FADD R42, R43, R18 ;  /* 0x000000122b2a7221 */ /* 0x000fe20000000000 */
[----:B------:R-:W-:Y:S02]  /*1200*/  IMAD.MOV.U32 R22, RZ, RZ, RZ ;  /* 0x000000ffff167224 */ /* 0x000fe400078e00ff */
[----:B------:R-:W-:Y:S01]  /*1210*/  IMAD.WIDE R18, R19, 0x4, R24 ;  /* 0x0000000413127825 */ /* 0x000fe200078e0218 */
[----:B--2---:R-:W-:Y:S02]  /*1220*/  SEL R34, R34, RZ, P5 ;  /* 0x000000ff22227207 */ /* 0x004fe40002800000 */
[----:B----4-:R-:W-:-:S02]  /*1230*/  SEL R35, R35, RZ, P5 ;  /* 0x000000ff23237207 */ /* 0x010fc40002800000 */
[----:B------:R-:W-:-:S13]  /*1240*/  ISETP.GT.AND P5, PT, R0, RZ, !P6 ;  /* 0x000000ff0000720c */ /* 0x000fda00077a4270 */
[----:B------:R-:W2:Y:S04]  /*1250*/  @P5 LDG.E.EL R15, desc[UR6][R20.64] ;  /* 0x00000006140f5981 */ /* 0x000ea8000c2e1900 */
[----:B------:R-:W4:Y:S01]  /*1260*/  @P5 LDG.E.EL R14, desc[UR6][R30.64] ;  /* 0x000000061e0e5981 */ /* 0x000f22000c2e1900 */
[----:B------:R-:W-:Y:S02]  /*1270*/  SEL R40, R40, RZ, P2 ;  /* 0x000000ff28287207 */ /* 0x000fe40001000000 */
[----:B------:R-:W-:-:S13]  /*1280*/  ISETP.GT.AND P2, PT, R4, RZ, !P6 ;  /* 0x000000ff0400720c */ /* 0x000fda0007744270 */
[----:B------:R-:W4:Y:S01]  /*1290*/  @P2 LDG.E.EL R22, desc[UR6][R18.64] ;  /* 0x0000000612162981 */ /* 0x000f22000c2e1900 */
[----:B------:R-:W-:Y:S01]  /*12a0*/  FADD R36, R36, R41 ;  /* 0x0000002924247221 */ /* 0x000fe20000000000 */
[----:B------:R-:W-:Y:S02]  /*12b0*/  VIADD R41, R33, 0x2 ;  /* 0x0000000221297836 */ /* 0x000fe40000000000 */
[----:B------:R-:W-:Y:S01]  /*12c0*/  FADD R38, R17, R38 ;  /* 0x0000002611267221 */ /* 0x000fe20000000000 */
[----:B------:R-:W-:Y:S01]  /*12d0*/  MOV R32, RZ ;  /* 0x000000ff00207202 */ /* 0x000fe20000000f00 */
[----:B------:R-:W-:-:S04]  /*12e0*/  IMAD.WIDE R16, R41, 0x4, R24 ;  /* 0x0000000429107825 */ /* 0x000fc800078e0218 */
[----:B------:R-:W-:Y:S01]  /*12f0*/  FADD R34, R39, R34 ;  /* 0x0000002227227221 */ /* 0x000fe20000000000 */
[----:B---3--:R-:W-:Y:S01]  /*1300*/  SEL R39, R11, RZ, P4 ;  /* 0x000000ff0b277207 */ /* 0x008fe20002000000 */
[----:B------:R-:W-:Y:S01]  /*1310*/  VIADD R11, R3, 0xf ;  /* 0x0000000f030b7836 */ /* 0x000fe20000000000 */
[----:B------:R-:W3:Y:S01]  /*1320*/  @P2 LDG.E.EL R32, desc[UR6][R16.64] ;  /* 0x0000000610202981 */ /* 0x000ee2000c2e1900 */
[----:B------:R-:W-:Y:S01]  /*1330*/  FADD R28, R49, R28 ;  /* 0x0000001c311c7221 */ /* 0x000fe20000000000 */
[----:B-----5:R-:W-:Y:S02]  /*1340*/  SEL R13, R13, RZ, P4 ;  /* 0x000000ff0d0d7207 */ /* 0x020fe40002000000 */
[----:B------:R-:W-:Y:S01]  /*1350*/  ISETP.GT.AND P4, PT, R2, RZ, !P6 ;  /* 0x000000ff0200720c */ /* 0x000fe20007784270 */
[----:B------:R-:W-:Y:S01]  /*1360*/  FADD R37, R28, R37 ;  /* 0x000000251c257221 */ /* 0x000fe20000000000 */
[----:B------:R-:W-:Y:S01]  /*1370*/  ISETP.LT.U32.AND P3, PT, R11, 0x47, P3 ;  /* 0x000000470b00780c */ /* 0x000fe20001f61070 */
[----:B------:R-:W-:Y:S01]  /*1380*/  FADD R28, R38, R13 ;  /* 0x0000000d261c7221 */ /* 0x000fe20000000000 */
[----:B------:R-:W-:Y:S01]  /*1390*/  VIADD R47, R23, 0x3 ;  /* 0x00000003172f7836 */ /* 0x000fe20000000000 */
[----:B------:R-:W-:Y:S01]  /*13a0*/  HFMA2.MMA R13, -RZ, RZ, 0, 0 ;  /* 0x00000000ff0d7435 */ /* 0x000fe200000001ff */
[----:B------:R-:W-:-:S02]  /*13b0*/  VIADD R45, R33, 0x3 ;  /* 0x00000003212d7836 */ /* 0x000fc40000000000 */
[----:B------:R-:W-:Y:S01]  /*13c0*/  FADD R39, R36, R39 ;  /* 0x0000002724277221 */ /* 0x000fe20000000000 */
[----:B------:R-:W-:Y:S01]  /*13d0*/  MOV R41, RZ ;  /* 0x000000ff00297202 */ /* 0x000fe20000000f00 */
[----:B------:R-:W-:Y:S01]  /*13e0*/  FADD R9, R9, R40 ;  /* 0x0000002809097221 */ /* 0x000fe20000000000 */
[----:B------:R-:W-:-:S04]  /*13f0*/  IMAD.WIDE R46, R47, 0x4, R24 ;  /* 0x000000042f2e7825 */ /* 0x000fc800078e0218 */
[----:B------:R-:W-:Y:S01]  /*1400*/  FADD R29, R44, R29 ;  /* 0x0000001d2c1d7221 */ /* 0x000fe20000000000 */
[----:B------:R-:W-:Y:S01]  /*1410*/  IMAD.MOV.U32 R40, RZ, RZ, RZ ;  /* 0x000000ffff287224 */ /* 0x000fe200078e00ff */
[----:B------:R-:W5:Y:S01]  /*1420*/  @P4 LDG.E.EL R41, desc[UR6][R46.64] ;  /* 0x000000062e294981 */ /* 0x000f62000c2e1900 */
[----:B------:R-:W-:-:S05]  /*1430*/  IMAD.WIDE R44, R45, 0x4, R24 ;  /* 0x000000042d2c7825 */ /* 0x000fca00078e0218 */
[----:B------:R-:W5:Y:S01]  /*1440*/  @P4 LDG.E.EL R40, desc[UR6][R44.64] ;  /* 0x000000062c284981 */ /* 0x000f62000c2e1900 */
[----:B--2---:R-:W-:Y:S02]  /*1450*/  SEL R15, R15, RZ, P5 ;  /* 0x000000ff0f0f7207 */ /* 0x004fe40002800000 */
[----:B----4-:R-:W-:-:S03]  /*1460*/  SEL R38, R14, RZ, P5 ;  /* 0x000000ff0e267207 */ /* 0x010fc60002800000 */
[----:B------:R-:W-:Y:S01]  /*1470*/  FADD R36, R12, R15 ;  /* 0x0000000f0c247221 */ /* 0x000fe20000000000 */
[----:B------:R-:W-:Y:S01]  /*1480*/  IMAD.MOV.U32 R12, RZ, RZ, RZ ;  /* 0x000000ffff0c7224 */ /* 0x000fe200078e00ff */
[----:B------:R-:W-:-:S06]  /*1490*/  CS2R R14, SRZ ;  /* 0x00000000000e7805 */ /* 0x000fcc000001ff00 */
[----:B------:R0:W2:Y:S01]  /*14a0*/  @P3 LDG.E.EL.128 R12, desc[UR6][R20.64] ;  /* 0x00000006140c3981 */ /* 0x0000a2000c2e1d00 */
[----:B------:R-:W-:Y:S02]  /*14b0*/  SEL R23, R22, RZ, P2 ;  /* 0x000000ff16177207 */ /* 0x000fe40001000000 */
[----:B0-----:R-:W-:-:S03]  /*14c0*/  CS2R R20, SRZ ;  /* 0x0000000000147805 */ /* 0x001fc6000001ff00 */
[----:B------:R-:W-:Y:S01]  /*14d0*/  FADD R34, R34, R23 ;  /* 0x0000001722227221 */ /* 0x000fe20000000000 */
[----:B------:R-:W-:-:S06]  /*14e0*/  CS2R R22, SRZ ;  /* 0x0000000000167805 */ /* 0x000fcc000001ff00 */
[----:B------:R0:W4:Y:S01]  /*14f0*/  @P3 LDG.E.EL.128 R20, desc[UR6][R30.64] ;  /* 0x000000061e143981 */ /* 0x000122000c2e1d00 */
[----:B---3--:R-:W-:Y:S02]  /*1500*/  SEL R32, R32, RZ, P2 ;  /* 0x000000ff20207207 */ /* 0x008fe40001000000 */
[----:B------:R-:W-:Y:S01]  /*1510*/  ISETP.LT.U32.AND P2, PT, R0, 0x7, !P6 ;  /* 0x000000070000780c */ /* 0x000fe20007741070 */
[----:B------:R-:W-:Y:S01]  /*1520*/  FADD R35, R42, R35 ;  /* 0x000000232a237221 */ /* 0x000fe20000000000 */
[----:B------:R-:W-:Y:S01]  /*1530*/  ISETP.LT.U32.AND P0, PT, R11, 0x47, P0 ;  /* 0x000000470b00780c */ /* 0x000fe20000701070 */
[----:B------:R-:W-:Y:S02]  /*1540*/  VIADD R43, R3, 0xb ;  /* 0x0000000b032b7836 */ /* 0x000fe40000000000 */
[----:B------:R-:W-:Y:S01]  /*1550*/  FADD R29, R29, R38 ;  /* 0x000000261d1d7221 */ /* 0x000fe20000000000 */
[----:B------:R-:W-:Y:S01]  /*1560*/  FADD R35, R35, R32 ;  /* 0x0000002023237221 */ /* 0x000fe20000000000 */
[----:B------:R-:W-:-:S02]  /*1570*/  CS2R R32, SRZ ;  /* 0x0000000000207805 */ /* 0x000fc4000001ff00 */
[----:B------:R-:W-:Y:S01]  /*1580*/  IADD3 R42, R2, 0x1, RZ ;  /* 0x00000001022a7810 */ /* 0x000fe20007ffe0ff */
[----:B------:R-:W-:Y:S02]  /*1590*/  IMAD.MOV.U32 R38, RZ, RZ, RZ ;  /* 0x000000ffff267224 */ /* 0x000fe400078e00ff */
[----:B------:R-:W-:Y:S01]  /*15a0*/  IMAD R49, R10, 0x40, R43 ;  /* 0x000000400a317824 */ /* 0x000fe200078e022b */
[----:B------:R-:W-:Y:S02]  /*15b0*/  ISETP.LT.U32.AND P6, PT, R42, 0x8, !P6 ;  /* 0x000000082a00780c */ /* 0x000fe400077c1070 */
[----:B------:R-:W-:Y:S01]  /*15c0*/  ISETP.LT.U32.AND P1, PT, R11, 0x47, P1 ;  /* 0x000000470b00780c */ /* 0x000fe20000f21070 */
[----:B------:R1:W3:Y:S04]  /*15d0*/  @P2 LDG.E.EL R32, desc[UR6][R46.64] ;  /* 0x000000062e202981 */ /* 0x0002e8000c2e1900 */
[----:B------:R1:W3:Y:S01]  /*15e0*/  @P0 LDG.E.EL R38, desc[UR6][R18.64] ;  /* 0x0000000612260981 */ /* 0x0002e2000c2e1900 */
[----:B0-----:R-:W-:-:S02]  /*15f0*/  CS2R R30, SRZ ;  /* 0x00000000001e7805 */ /* 0x001fc4000001ff00 */
[----:B-----5:R-:W-:Y:S01]  /*1600*/  SEL R40, R40, RZ, P4 ;  /* 0x000000ff28287207 */ /* 0x020fe20002000000 */
[----:B------:R0:W5:Y:S01]  /*1610*/  @P2 LDG.E.EL R33, desc[UR6][R44.64] ;  /* 0x000000062c212981 */ /* 0x000162000c2e1900 */
[----:B-1----:R-:W-:Y:S01]  /*1620*/  IADD3 R47, R49, 0x1, RZ ;  /* 0x00000001312f7810 */ /* 0x002fe20007ffe0ff */
[----:B------:R-:W-:Y:S02]  /*1630*/  IMAD.MOV.U32 R42, RZ, RZ, RZ ;  /* 0x000000ffff2a7224 */ /* 0x000fe400078e00ff */
[----:B------:R1:W3:Y:S01]  /*1640*/  @P0 LDG.E.EL R30, desc[UR6][R16.64] ;  /* 0x00000006101e0981 */ /* 0x0002e2000c2e1900 */
[----:B------:R-:W-:Y:S01]  /*1650*/  SEL R18, R41, RZ, P4 ;  /* 0x000000ff29127207 */ /* 0x000fe20002000000 */
[----:B------:R-:W-:Y:S01]  /*1660*/  IMAD.WIDE R46, R47, 0x4, R24 ;  /* 0x000000042f2e7825 */ /* 0x000fe200078e0218 */
[----:B------:R-:W-:-:S03]  /*1670*/  ISETP.GE.AND P4, PT, R3, 0x40, PT ;  /* 0x000000400300780c */ /* 0x000fc60003f86270 */
[----:B0-----:R-:W-:-:S04]  /*1680*/  IMAD.WIDE R44, R49, 0x4, R24 ;  /* 0x00000004312c7825 */ /* 0x001fc800078e0218 */
[----:B------:R-:W-:Y:S01]  /*1690*/  FADD R9, R9, R18 ;  /* 0x0000001209097221 */ /* 0x000fe20000000000 */
[----:B------:R-:W-:Y:S01]  /*16a0*/  HFMA2.MMA R18, -RZ, RZ, 0, 0 ;  /* 0x00000000ff127435 */ /* 0x000fe200000001ff */
[----:B------:R0:W3:Y:S01]  /*16b0*/  @P6 LDG.E.EL R31, desc[UR6][R46.64] ;  /* 0x000000062e1f6981 */ /* 0x0000e2000c2e1900 */
[----:B------:R-:W-:Y:S01]  /*16c0*/  IMAD R11, R10, 0x40, R3 ;  /* 0x000000400a0b7824 */ /* 0x000fe200078e0203 */
[----:B-1----:R-:W-:Y:S01]  /*16d0*/  CS2R R16, SRZ ;  /* 0x0000000000107805 */ /* 0x002fe2000001ff00 */
[----:B------:R-:W-:Y:S01]  /*16e0*/  IMAD.MOV.U32 R19, RZ, RZ, RZ ;  /* 0x000000ffff137224 */ /* 0x000fe200078e00ff */
[----:B------:R1:W3:Y:S01]  /*16f0*/  @P1 LDG.E.EL R42, desc[UR6][R44.64] ;  /* 0x000000062c2a1981 */ /* 0x0002e2000c2e1900 */
[C---:B------:R-:W-:Y:S01]  /*1700*/  IMAD R43, R8.reuse, 0x40, R43 ;  /* 0x00000040082b7824 */ /* 0x040fe200078e022b */
[----:B0-----:R-:W-:Y:S01]  /*1710*/  LEA R47, R8, R3, 0x6 ;  /* 0x00000003082f7211 */ /* 0x001fe200078e30ff */
[----:B------:R-:W-:Y:S02]  /*1720*/  IMAD.MOV.U32 R10, RZ, RZ, RZ ;  /* 0x000000ffff0a7224 */ /* 0x000fe400078e00ff */
[----:B-1----:R-:W-:-:S04]  /*1730*/  IMAD.WIDE R44, R11, 0x4, R24 ;  /* 0x000000040b2c7825 */ /* 0x002fc800078e0218 */
[----:B------:R-:W-:Y:S01]  /*1740*/  IMAD.MOV.U32 R11, RZ, RZ, RZ ;  /* 0x000000ffff0b7224 */ /* 0x000fe200078e00ff */
[----:B------:R-:W3:Y:S01]  /*1750*/  @!P4 LDG.E.EL.128 R16, desc[UR6][R44.64] ;  /* 0x000000062c10c981 */ /* 0x000ee2000c2e1d00 */
[----:B------:R-:W-:-:S04]  /*1760*/  IMAD.WIDE R46, R47, 0x4, R24 ;  /* 0x000000042f2e7825 */ /* 0x000fc800078e0218 */
[----:B------:R-:W-:Y:S01]  /*1770*/  FADD R37, R37, R40 ;  /* 0x0000002825257221 */ /* 0x000fe20000000000 */
[----:B------:R-:W-:-:S04]  /*1780*/  IMAD.WIDE R40, R43, 0x4, R24 ;  /* 0x000000042b287825 */ /* 0x000fc800078e0218 */
[----:B------:R-:W-:-:S04]  /*1790*/  VIADD R43, R43, 0x1 ;  /* 0x000000012b2b7836 */ /* 0x000fc80000000000 */
[----:B------:R-:W-:Y:S01]  /*17a0*/  IMAD.WIDE R24, R43, 0x4, R24 ;  /* 0x000000042b187825 */ /* 0x000fe200078e0218 */
[----:B------:R-:W-:-:S04]  /*17b0*/  SHF.R.S32.HI R5, RZ, 0x3, R5 ;  /* 0x00000003ff057819 */ /* 0x000fc80000011405 */
[----:B------:R-:W-:Y:S02]  /*17c0*/  IADD3 R43, R5, 0x2, RZ ;  /* 0x00000002052b7810 */ /* 0x000fe40007ffe0ff */
[----:B------:R-:W-:Y:S02]  /*17d0*/  ISETP.GE.AND P5, PT, R4, 0x7, PT ;  /* 0x000000070400780c */ /* 0x000fe40003fa6270 */
[----:B--2---:R-:W-:-:S05]  /*17e0*/  SEL R12, R12, RZ, P3 ;  /* 0x000000ff0c0c7207 */ /* 0x004fca0001800000 */
[----:B------:R-:W-:Y:S01]  /*17f0*/  FADD R39, R39, R12 ;  /* 0x0000000c27277221 */ /* 0x000fe20000000000 */
[----:B------:R-:W-:Y:S02]  /*1800*/  SEL R12, R15, RZ, P3 ;  /* 0x000000ff0f0c7207 */ /* 0x000fe40001800000 */
[----:B------:R-:W-:-:S03]  /*1810*/  SEL R13, R13, RZ, P3 ;  /* 0x000000ff0d0d7207 */ /* 0x000fc60001800000 */
[----:B------:R-:W-:Y:S01]  /*1820*/  FADD R12, R9, R12 ;  /* 0x0000000c090c7221 */ /* 0x000fe20000000000 */
[----:B------:R-:W-:Y:S01]  /*1830*/  CS2R R8, SRZ ;  /* 0x0000000000087805 */ /* 0x000fe2000001ff00 */
[----:B------:R-:W-:Y:S01]  /*1840*/  FADD R36, R36, R13 ;  /* 0x0000000d24247221 */ /* 0x000fe20000000000 */
[----:B------:R-:W-:-:S04]  /*1850*/  MOV R13, RZ ;  /* 0x000000ff000d7202 */ /* 0x000fc80000000f00 */
[----:B------:R-:W2:Y:S04]  /*1860*/  @!P4 LDG.E.EL.128 R8, desc[UR6][R46.64] ;  /* 0x000000062e08c981 */ /* 0x000ea8000c2e1d00 */
[----:B------:R0:W2:Y:S01]  /*1870*/  @P1 LDG.E.EL R13, desc[UR6][R40.64] ;  /* 0x00000006280d1981 */ /* 0x0000a2000c2e1900 */
[----:B------:R-:W-:-:S06]  /*1880*/  IMAD.MOV.U32 R15, RZ, RZ, RZ ;  /* 0x000000ffff0f7224 */ /* 0x000fcc00078e00ff */
[----:B------:R1:W2:Y:S01]  /*1890*/  @P6 LDG.E.EL R15, desc[UR6][R24.64] ;  /* 0x00000006180f6981 */ /* 0x0002a2000c2e1900 */
[----:B------:R-:W-:Y:S01]  /*18a0*/  ISETP.GE.AND P4, PT, R3, 0x38, PT ;  /* 0x000000380300780c */ /* 0x000fe20003f86270 */
[----:B0-----:R-:W-:-:S03]  /*18b0*/  VIADD R40, R4, 0x2 ;  /* 0x0000000204287836 */ /* 0x001fc60000000000 */
[----:B------:R-:W-:Y:S02]  /*18c0*/  SEL R43, R43, RZ, !P4 ;  /* 0x000000ff2b2b7207 */ /* 0x000fe40006000000 */
[----:B------:R-:W-:Y:S02]  /*18d0*/  ISETP.GT.AND P4, PT, R4, 0x6, PT ;  /* 0x000000060400780c */ /* 0x000fe40003f84270 */
[----:B------:R-:W-:Y:S02]  /*18e0*/  SEL R41, R40, RZ, !P5 ;  /* 0x000000ff28297207 */ /* 0x000fe40006800000 */
[----:B------:R-:W-:-:S03]  /*18f0*/  ISETP.GT.AND P5, PT, R3, 0x37, PT ;  /* 0x000000370300780c */ /* 0x000fc60003fa4270 */
[----:B------:R-:W-:Y:S01]  /*1900*/  VIADD R40, R41, 0x9 ;  /* 0x0000000929287836 */ /* 0x000fe20000000000 */
[----:B-1----:R-:W-:-:S05]  /*1910*/  SEL R24, RZ, 0x9, !P5 ;  /* 0x00000009ff187807 */ /* 0x002fca0006800000 */
[----:B------:R-:W-:Y:S01]  /*1920*/  @!P4 IADD3 R40, R41, RZ, RZ ;  /* 0x000000ff2928c210 */ /* 0x000fe20007ffe0ff */
[----:B------:R-:W-:Y:S01]  /*1930*/  IMAD.IADD R24, R24, 0x1, R43 ;  /* 0x0000000118187824 */ /* 0x000fe200078e022b */
[----:B----4-:R-:W-:Y:S02]  /*1940*/  SEL R25, R20, RZ, P3 ;  /* 0x000000ff14197207 */ /* 0x010fe40001800000 */
[----:B------:R-:W-:-:S04]  /*1950*/  IADD3 R3, R40, -R4, -R5 ;  /* 0x8000000428037210 */ /* 0x000fc80007ffe805 */
[----:B------:R-:W-:Y:S01]  /*1960*/  IADD3 R20, R3, 0x1, R24 ;  /* 0x0000000103147810 */ /* 0x000fe20007ffe018 */
[----:B------:R-:W-:Y:S02]  /*1970*/  IMAD.IADD R3, R24, 0x1, -R5 ;  /* 0x0000000118037824 */ /* 0x000fe400078e0a05 */
[----:B------:R-:W-:Y:S01]  /*1980*/  FADD R28, R28, R25 ;  /* 0x000000191c1c7221 */ /* 0x000fe20000000000 */
[----:B------:R-:W-:Y:S01]  /*1990*/  IADD3 R25, R5, -R24, RZ ;  /* 0x8000001805197210 */ /* 0x000fe20007ffe0ff */
[----:B------:R-:W-:Y:S02]  /*19a0*/  IMAD.MOV.U32 R41, RZ, RZ, 0x9 ;  /* 0x00000009ff297424 */ /* 0x000fe400078e00ff */
[----:B------:R-:W-:-:S04]  /*19b0*/  IMAD R20, R3, R40, R20 ;  /* 0x0000002803147224 */ /* 0x000fc800078e0214 */
[----:B------:R-:W-:Y:S01]  /*19c0*/  IMAD R4, R4, R25, R20 ;  /* 0x0000001904047224 */ /* 0x000fe200078e0214 */
[----:B------:R-:W-:-:S04]  /*19d0*/  VIADDMNMX R20, R6, 0x2, R41, PT ;  /* 0x0000000206147846 */ /* 0x000fc80003800129 */
[----:B------:R-:W-:-:S04]  /*19e0*/  IADD3 R43, R20, -R5, -R6 ;  /* 0x80000005142b7210 */ /* 0x000fc80007ffe806 */
[----:B------:R-:W-:-:S05]  /*19f0*/  IADD3 R43, R43, 0x1, R24 ;  /* 0x000000012b2b7810 */ /* 0x000fca0007ffe018 */
[----:B------:R-:W-:Y:S01]  /*1a00*/  IMAD R43, R20, R3, R43 ;  /* 0x00000003142b7224 */ /* 0x000fe200078e022b */
[----:B------:R-:W-:-:S05]  /*1a10*/  VIADDMNMX R20, R0, 0x2, R41, PT ;  /* 0x0000000200147846 */ /* 0x000fca0003800129 */
[----:B------:R-:W-:Y:S01]  /*1a20*/  IMAD.IADD R40, R20, 0x1, -R0 ;  /* 0x0000000114287824 */ /* 0x000fe200078e0a00 */
[----:B------:R-:W-:Y:S01]  /*1a30*/  ISETP.GE.AND P5, PT, R2, 0x7, PT ;  /* 0x000000070200780c */ /* 0x000fe20003fa6270 */
[----:B------:R-:W-:-:S03]  /*1a40*/  IMAD R6, R6, R25, R43 ;  /* 0x0000001906067224 */ /* 0x000fc600078e022b */
[----:B------:R-:W-:Y:S02]  /*1a50*/  LOP3.LUT R41, R40, 0x1, RZ, 0xfc, !PT ;  /* 0x0000000128297812 */ /* 0x000fe400078efcff */
[----:B------:R-:W-:Y:S02]  /*1a60*/  IADD3 R40, R2, 0x2, RZ ;  /* 0x0000000202287810 */ /* 0x000fe40007ffe0ff */
[----:B------:R-:W-:Y:S02]  /*1a70*/  IADD3 R43, R24, R41, -R5 ;  /* 0x00000029182b7210 */ /* 0x000fe40007ffe805 */
[----:B------:R-:W-:-:S03]  /*1a80*/  SEL R41, R40, RZ, !P5 ;  /* 0x000000ff28297207 */ /* 0x000fc60006800000 */
[----:B------:R-:W-:Y:S02]  /*1a90*/  IMAD R40, R20, R3, R43 ;  /* 0x0000000314287224 */ /* 0x000fe400078e022b */
[----:B------:R-:W0:Y:S01]  /*1aa0*/  S2R R20, SR_TID.X ;  /* 0x0000000000147919 */ /* 0x000e220000002100 */
[----:B------:R-:W-:Y:S01]  /*1ab0*/  ISETP.GT.AND P4, PT, R2, 0x6, PT ;  /* 0x000000060200780c */ /* 0x000fe20003f84270 */
[----:B------:R-:W1:Y:S01]  /*1ac0*/  S2UR UR5, SR_CgaCtaId ;  /* 0x00000000000579c3 */ /* 0x000e620000008800 */
[----:B------:R-:W-:-:S11]  /*1ad0*/  VIADD R44, R41, 0x9 ;  /* 0x00000009292c7836 */ /* 0x000fd60000000000 */
[----:B------:R-:W-:-:S05]  /*1ae0*/  @!P4 IMAD.MOV R44, RZ, RZ, R41 ;  /* 0x000000ffff2cc224 */ /* 0x000fca00078e0229 */
[----:B------:R-:W-:-:S04]  /*1af0*/  IADD3 R5, R44, -R2, -R5 ;  /* 0x800000022c057210 */ /* 0x000fc80007ffe805 */
[----:B------:R-:W-:-:S05]  /*1b00*/  IADD3 R5, R5, 0x1, R24 ;  /* 0x0000000105057810 */ /* 0x000fca0007ffe018 */
[----:B------:R-:W-:Y:S02]  /*1b10*/  IMAD R3, R3, R44, R5 ;  /* 0x0000002c03037224 */ /* 0x000fe400078e0205 */
[-C--:B------:R-:W-:Y:S01]  /*1b20*/  IMAD R5, R0, R25.reuse, R40 ;  /* 0x0000001900057224 */ /* 0x080fe200078e0228 */
[----:B0-----:R-:W-:Y:S01]  /*1b30*/  SHF.L.U32 R0, R20, 0x7, RZ ;  /* 0x0000000714007819 */ /* 0x001fe200000006ff */
[----:B------:R-:W-:Y:S01]  /*1b40*/  IMAD R40, R2, R25, R3 ;  /* 0x0000001902287224 */ /* 0x000fe200078e0203 */
[----:B------:R-:W-:Y:S01]  /*1b50*/  SHF.R.U32.HI R3, RZ, 0x3, R20 ;  /* 0x00000003ff037819 */ /* 0x000fe20000011614 */
[----:B------:R-:W-:Y:S01]  /*1b60*/  UMOV UR4, 0x400 ;  /* 0x0000040000047882 */ /* 0x000fe20000000000 */
[----:B------:R-:W-:Y:S01]  /*1b70*/  LOP3.LUT R0, R0, 0x380, RZ, 0xc0, !PT ;  /* 0x0000038000007812 */ /* 0x000fe200078ec0ff */
[----:B-1----:R-:W-:Y:S01]  /*1b80*/  UPRMT UR4, UR5, 0x654, UR4 ;  /* 0x0000065405047896 */ /* 0x002fe20008000004 */
[----:B------:R-:W-:Y:S02]  /*1b90*/  SGXT.U32 R3, R3, 0x4 ;  /* 0x000000040303781a */ /* 0x000fe40000000000 */
[----:B------:R-:W-:-:S02]  /*1ba0*/  LOP3.LUT R24, R0, 0x20, RZ, 0xfc, !PT ;  /* 0x0000002000187812 */ /* 0x000fc400078efcff */
[C---:B------:R-:W-:Y:S02]  /*1bb0*/  LOP3.LUT R41, R0.reuse, 0x40, RZ, 0xfc, !PT ;  /* 0x0000004000297812 */ /* 0x040fe400078efcff */
[----:B------:R-:W-:Y:S02]  /*1bc0*/  LOP3.LUT R2, R0, R3, RZ, 0xfc, !PT ;  /* 0x0000000300027212 */ /* 0x000fe400078efcff */
[----:B------:R-:W-:Y:S01]  /*1bd0*/  LEA.HI R25, R24, UR4, RZ, 0x1f ;  /* 0x0000000418197c11 */ /* 0x000fe2000f8ff8ff */
[----:B------:R-:W-:Y:S01]  /*1be0*/  IMAD.HI R24, R7, 0x66666667, RZ ;  /* 0x6666666707187827 */ /* 0x000fe200078e02ff */
[----:B------:R-:W-:Y:S02]  /*1bf0*/  LEA.HI R41, R41, UR4, RZ, 0x1f ;  /* 0x0000000429297c11 */ /* 0x000fe4000f8ff8ff */
[C---:B------:R-:W-:Y:S02]  /*1c00*/  LOP3.LUT R43, R0.reuse, 0x60, RZ, 0xfc, !PT ;  /* 0x00000060002b7812 */ /* 0x040fe400078efcff */
[----:B------:R-:W-:Y:S01]  /*1c10*/  LEA.HI R3, R0, UR4, RZ, 0x1f ;  /* 0x0000000400037c11 */ /* 0x000fe2000f8ff8ff */
[C---:B------:R-:W-:Y:S01]  /*1c20*/  IMAD R0, R2.reuse, 0x4, R25 ;  /* 0x0000000402007824 */ /* 0x040fe200078e0219 */
[----:B------:R-:W-:-:S02]  /*1c30*/  LEA R25, R2, R41, 0x2 ;  /* 0x0000002902197211 */ /* 0x000fc400078e10ff */
[----:B------:R-:W-:-:S04]  /*1c40*/  SHF.R.U32.HI R41, RZ, 0x1f, R24 ;  /* 0x0000001fff297819 */ /* 0x000fc80000011618 */
[----:B------:R-:W-:Y:S01]  /*1c50*/  LEA.HI.SX32 R24, R24, R41, 0x17 ;  /* 0x0000002918187211 */ /* 0x000fe200078fbaff */
[----:B------:R-:W-:-:S04]  /*1c60*/  IMAD.SHL.U32 R41, R20, 0x4, RZ ;  /* 0x0000000414297824 */ /* 0x000fc800078e00ff */
[----:B------:R-:W-:Y:S01]  /*1c70*/  IMAD R7, R24, -0x500, R7 ;  /* 0xfffffb0018077824 */ /* 0x000fe200078e0207 */
[----:B------:R-:W-:-:S03]  /*1c80*/  LOP3.LUT R41, R41, 0x1fc, RZ, 0xc0, !PT ;  /* 0x000001fc29297812 */ /* 0x000fc600078ec0ff */
[----:B------:R-:W-:Y:S01]  /*1c90*/  IMAD R7, R24, 0x14000, R7 ;  /* 0x0001400018077824 */ /* 0x000fe200078e0207 */
[----:B------:R-:W-:Y:S02]  /*1ca0*/  LOP3.LUT R24, R41, 0x200, RZ, 0xfc, !PT ;  /* 0x0000020029187812 */ /* 0x000fe400078efcff */
[----:B------:R-:W-:Y:S02]  /*1cb0*/  SHF.L.U32 R20, R20, 0x1, RZ ;  /* 0x0000000114147819 */ /* 0x000fe400000006ff */
[----:B------:R-:W-:Y:S02]  /*1cc0*/  SHF.R.U32.HI R24, RZ, 0x1, R24 ;  /* 0x00000001ff187819 */ /* 0x000fe40000011618 */
[----:B------:R-:W-:Y:S02]  /*1cd0*/  LOP3.LUT R20, R20, 0xf0, RZ, 0xc0, !PT ;  /* 0x000000f014147812 */ /* 0x000fe400078ec0ff */
[----:B------:R-:W-:Y:S02]  /*1ce0*/  LOP3.LUT R24, R24, 0x1f0, RZ, 0xc0, !PT ;  /* 0x000001f018187812 */ /* 0x000fe400078ec0ff */
[----:B------:R-:W-:Y:S01]  /*1cf0*/  LEA.HI R43, R43, UR4, RZ, 0x1f ;  /* 0x000000042b2b7c11 */ /* 0x000fe2000f8ff8ff */
[----:B------:R-:W-:-:S02]  /*1d00*/  IMAD R3, R2, 0x4, R3 ;  /* 0x0000000402037824 */ /* 0x000fc400078e0203 */
[----:B------:R-:W-:Y:S02]  /*1d10*/  VIADD R20, R20, UR4 ;  /* 0x0000000414147c36 */ /* 0x000fe40008000000 */
[----:B------:R-:W-:Y:S02]  /*1d20*/  VIADD R44, R24, UR4 ;  /* 0x00000004182c7c36 */ /* 0x000fe40008000000 */
[----:B------:R-:W-:Y:S01]  /*1d30*/  IMAD R2, R2, 0x4, R43 ;  /* 0x0000000402027824 */ /* 0x000fe200078e022b */
[C---:B------:R-:W-:Y:S01]  /*1d40*/  LEA R24, R41.reuse, R20, 0x2 ;  /* 0x0000001429187211 */ /* 0x040fe200078e10ff */
[----:B---3--:R-:W-:Y:S01]  /*1d50*/  STS [R3], R16 ;  /* 0x0000001003007388 */ /* 0x008fe20000000800 */
[----:B------:R-:W-:Y:S01]  /*1d60*/  IMAD R20, R41, 0x4, R44 ;  /* 0x0000000429147824 */ /* 0x000fe200078e022c */
[----:B------:R-:W-:Y:S02]  /*1d70*/  SEL R41, R14, RZ, P3 ;  /* 0x000000ff0e297207 */ /* 0x000fe40001800000 */
[----:B------:R0:W-:Y:S01]  /*1d80*/  STS [R0+0x80], R17 ;  /* 0x0000801100007388 */ /* 0x0001e20000000800 */
[----:B------:R-:W-:-:S03]  /*1d90*/  SEL R14, R23, RZ, P3 ;  /* 0x000000ff170e7207 */ /* 0x000fc60001800000 */
[----:B------:R1:W-:Y:S01]  /*1da0*/  STS [R25+0x100], R18 ;  /* 0x0001001219007388 */ /* 0x0003e20000000800 */
[----:B------:R-:W-:Y:S02]  /*1db0*/  I2FP.F32.S32 R6, R6 ;  /* 0x0000000600067245 */ /* 0x000fe40000201400 */
[----:B------:R-:W-:Y:S01]  /*1dc0*/  I2FP.F32.S32 R23, R5 ;  /* 0x0000000500177245 */ /* 0x000fe20000201400 */
[----:B------:R3:W-:Y:S01]  /*1dd0*/  STS [R2+0x180], R19 ;  /* 0x0001801302007388 */ /* 0x0007e20000000800 */
[----:B------:R-:W-:Y:S01]  /*1de0*/  SEL R44, R21, RZ, P3 ;  /* 0x000000ff152c7207 */ /* 0x000fe20001800000 */
[----:B0-----:R-:W0:Y:S01]  /*1df0*/  LDC.64 R16, c[0x0][0x218] ;  /* 0x00008600ff107b82 */ /* 0x001e220000000a00 */
[----:B------:R-:W-:Y:S02]  /*1e00*/  SEL R38, R38, RZ, P0 ;  /* 0x000000ff26267207 */ /* 0x000fe40000000000 */
[----:B------:R-:W-:Y:S02]  /*1e10*/  SEL R21, R30, RZ, P0 ;  /* 0x000000ff1e157207 */ /* 0x000fe40000000000 */
[----:B------:R-:W-:-:S02]  /*1e20*/  SEL R22, R22, RZ, P3 ;  /* 0x000000ff16167207 */ /* 0x000fc40001800000 */
[----:B------:R-:W-:Y:S02]  /*1e30*/  FSETP.GT.AND P5, PT, |R6|, 8.50705917302346158658e+37, PT ;  /* 0x7e8000000600780b */ /* 0x000fe40003fa4200 */
[----:B------:R-:W-:Y:S02]  /*1e40*/  FSETP.GT.AND P0, PT, |R23|, 8.50705917302346158658e+37, PT ;  /* 0x7e8000001700780b */ /* 0x000fe40003f04200 */
[C---:B------:R-:W-:Y:S01]  /*1e50*/  ISETP.GE.AND P4, PT, R27.reuse, 0x40, PT ;  /* 0x000000401b00780c */ /* 0x040fe20003f86270 */
[--C-:B------:R-:W-:Y:S01]  /*1e60*/  IMAD R27, R27, 0x500, R7.reuse ;  /* 0x000005001b1b7824 */ /* 0x100fe200078e0207 */
[C---:B------:R-:W-:Y:S01]  /*1e70*/  ISETP.GE.AND P3, PT, R26.reuse, 0x40, PT ;  /* 0x000000401a00780c */ /* 0x040fe20003f66270 */
[----:B------:R-:W-:Y:S01]  /*1e80*/  IMAD R26, R26, 0x500, R7 ;  /* 0x000005001a1a7824 */ /* 0x000fe200078e0207 */
[----:B------:R-:W-:Y:S02]  /*1e90*/  SEL R7, R32, RZ, P2 ;  /* 0x000000ff20077207 */ /* 0x000fe40001000000 */
[----:B-----5:R-:W-:-:S02]  /*1ea0*/  SEL R30, R33, RZ, P2 ;  /* 0x000000ff211e7207 */ /* 0x020fc40001000000 */
[----:B------:R-:W-:Y:S02]  /*1eb0*/  SEL R42, R42, RZ, P1 ;  /* 0x000000ff2a2a7207 */ /* 0x000fe40000800000 */
[C---:B------:R-:W-:Y:S01]  /*1ec0*/  FSETP.GEU.AND P2, PT, |R6|.reuse, 1.175494350822287508e-38, PT ;  /* 0x008000000600780b */ /* 0x040fe20003f4e200 */
[----:B------:R-:W-:Y:S01]  /*1ed0*/  FADD R29, R29, R44 ;  /* 0x0000002c1d1d7221 */ /* 0x000fe20000000000 */
[----:B------:R-:W-:Y:S01]  /*1ee0*/  @P5 FMUL R6, R6, 0.25 ;  /* 0x3e80000006065820 */ /* 0x000fe20000400000 */
[----:B------:R-:W-:Y:S01]  /*1ef0*/  FADD R28, R28, R21 ;  /* 0x000000151c1c7221 */ /* 0x000fe20000000000 */
[----:B------:R-:W-:Y:S01]  /*1f00*/  FADD R39, R39, R38 ;  /* 0x0000002627277221 */ /* 0x000fe20000000000 */
[----:B------:R-:W-:Y:S01]  /*1f10*/  FADD R36, R36, R7 ;  /* 0x0000000724247221 */ /* 0x000fe20000000000 */
[----:B------:R-:W-:Y:S01]  /*1f20*/  FADD R21, R29, R30 ;  /* 0x0000001e1d157221 */ /* 0x000fe20000000000 */
[----:B------:R-:W-:Y:S02]  /*1f30*/  I2FP.F32.S32 R30, R4 ;  /* 0x00000004001e7245 */ /* 0x000fe40000201400 */
[----:B------:R-:W-:-:S04]  /*1f40*/  I2FP.F32.S32 R40, R40 ;  /* 0x0000002800287245 */ /* 0x000fc80000201400 */
[----:B------:R-:W-:Y:S01]  /*1f50*/  @!P2 FMUL R6, R6, 16777216 ;  /* 0x4b8000000606a820 */ /* 0x000fe20000400000 */
[----:B------:R-:W-:Y:S01]  /*1f60*/  @P5 FMUL R39, R39, 0.25 ;  /* 0x3e80000027275820 */ /* 0x000fe20000400000 */
[----:B------:R-:W-:Y:S01]  /*1f70*/  @P5 FMUL R28, R28, 0.25 ;  /* 0x3e8000001c1c5820 */ /* 0x000fe20000400000 */
[----:B------:R-:W-:Y:S01]  /*1f80*/  @P0 FMUL R36, R36, 0.25 ;  /* 0x3e80000024240820 */ /* 0x000fe20000400000 */
[----:B-1----:R-:W1:Y:S01]  /*1f90*/  MUFU.RCP R18, R6 ;  /* 0x0000000600127308 */ /* 0x002e620000001000 */
[----:B------:R-:W-:Y:S01]  /*1fa0*/  @P0 FMUL R21, R21, 0.25 ;  /* 0x3e80000015150820 */ /* 0x000fe20000400000 */
[----:B------:R-:W-:Y:S01]  /*1fb0*/  FSETP.GT.AND P5, PT, |R30|, 8.50705917302346158658e+37, PT ;  /* 0x7e8000001e00780b */ /* 0x000fe20003fa4200 */
[----:B------:R-:W-:Y:S01]  /*1fc0*/  @!P2 FMUL R39, R39, 16777216 ;  /* 0x4b8000002727a820 */ /* 0x000fe20000400000 */
[----:B------:R-:W-:Y:S01]  /*1fd0*/  @!P2 FMUL R28, R28, 16777216 ;  /* 0x4b8000001c1ca820 */ /* 0x000fe20000400000 */
[----:B------:R-:W-:Y:S01]  /*1fe0*/  FSETP.GEU.AND P2, PT, |R30|, 1.175494350822287508e-38, PT ;  /* 0x008000001e00780b */ /* 0x000fe20003f4e200 */
[----:B------:R-:W-:Y:S01]  /*1ff0*/  FADD R37, R37, R14 ;  /* 0x0000000e25257221 */ /* 0x000fe20000000000 */
[----:B------:R-:W-:-:S08]  /*2000*/  FADD R32, R35, R22 ;  /* 0x0000001623207221 */ /* 0x000fd00000000000 */
[----:B------:R-:W-:Y:S01]  /*2010*/  @P5 FMUL R30, R30, 0.25 ;  /* 0x3e8000001e1e5820 */ /* 0x000fe20000400000 */
[C---:B-1----:R-:W-:Y:S01]  /*2020*/  FMUL R14, R18.reuse, R39 ;  /* 0x00000027120e7220 */ /* 0x042fe20000400000 */
[----:B------:R-:W-:Y:S02]  /*2030*/  FMUL R28, R18, R28 ;  /* 0x0000001c121c7220 */ /* 0x000fe40000400000 */
[----:B---3--:R-:W1:Y:S01]  /*2040*/  LDC.64 R18, c[0x0][0x220] ;  /* 0x00008800ff127b82 */ /* 0x008e620000000a00 */
[----:B------:R-:W-:Y:S01]  /*2050*/  @!P2 FMUL R30, R30, 16777216 ;  /* 0x4b8000001e1ea820 */ /* 0x000fe20000400000 */
[----:B------:R-:W-:Y:S01]  /*2060*/  SEL R31, R31, RZ, P6 ;  /* 0x000000ff1f1f7207 */ /* 0x000fe20003000000 */
[----:B------:R-:W-:Y:S01]  /*2070*/  FADD R41, R34, R41 ;  /* 0x0000002922297221 */ /* 0x000fe20000000000 */
[----:B--2---:R-:W-:Y:S04]  /*2080*/  STS [R3+0x40], R8 ;  /* 0x0000400803007388 */ /* 0x004fe80000000800 */
[----:B------:R-:W-:Y:S04]  /*2090*/  STS [R0+0xc0], R9 ;  /* 0x0000c00900007388 */ /* 0x000fe80000000800 */
[----:B------:R-:W-:Y:S04]  /*20a0*/  STS [R25+0x140], R10 ;  /* 0x0001400a19007388 */ /* 0x000fe80000000800 */
[----:B------:R-:W-:Y:S01]  /*20b0*/  STS [R2+0x1c0], R11 ;  /* 0x0001c00b02007388 */ /* 0x000fe20000000800 */
[----:B------:R-:W-:Y:S01]  /*20c0*/  SEL R13, R13, RZ, P1 ;  /* 0x000000ff0d0d7207 */ /* 0x000fe20000800000 */
[----:B------:R-:W-:Y:S01]  /*20d0*/  BAR.SYNC.DEFER_BLOCKING 0x0 ;  /* 0x0000000000007b1d */ /* 0x000fe20000010000 */
[C---:B------:R-:W-:Y:S01]  /*20e0*/  FSETP.GEU.AND P1, PT, |R23|.reuse, 1.175494350822287508e-38, PT ;  /* 0x008000001700780b */ /* 0x040fe20003f2e200 */
[----:B------:R-:W-:Y:S01]  /*20f0*/  @P0 FMUL R23, R23, 0.25 ;  /* 0x3e80000017170820 */ /* 0x000fe20000400000 */
[----:B------:R-:W-:-:S11]  /*2100*/  FSETP.GT.AND P0, PT, |R40|, 8.50705917302346158658e+37, PT ;  /* 0x7e8000002800780b */ /* 0x000fd60003f04200 */
[----:B------:R-:W-:Y:S01]  /*2110*/  @!P1 FMUL R23, R23, 16777216 ;  /* 0x4b80000017179820 */ /* 0x000fe20000400000 */
[----:B------:R-:W-:Y:S01]  /*2120*/  @!P1 FMUL R36, R36, 16777216 ;  /* 0x4b80000024249820 */ /* 0x000fe20000400000 */
[----:B------:R-:W-:Y:S01]  /*2130*/  @!P1 FMUL R21, R21, 16777216 ;  /* 0x4b80000015159820 */ /* 0x000fe20000400000 */
[----:B------:R-:W-:-:S03]  /*2140*/  FSETP.GEU.AND P1, PT, |R40|, 1.175494350822287508e-38, PT ;  /* 0x008000002800780b */ /* 0x000fc60003f2e200 */
[----:B------:R-:W2:Y:S01]  /*2150*/  MUFU.RCP R23, R23 ;  /* 0x0000001700177308 */ /* 0x000ea20000001000 */
[----:B------:R-:W3:Y:S04]  /*2160*/  LDS.128 R4, [R24] ;  /* 0x0000000018047984 */ /* 0x000ee80000000c00 */
[----:B------:R-:W4:Y:S01]  /*2170*/  LDS.128 R8, [R20+0x800] ;  /* 0x0008000014087984 */ /* 0x000f220000000c00 */
[----:B------:R-:W-:-:S04]  /*2180*/  @P0 FMUL R40, R40, 0.25 ;  /* 0x3e80000028280820 */ /* 0x000fc80000400000 */
[----:B------:R-:W-:Y:S01]  /*2190*/  @!P1 FMUL R40, R40, 16777216 ;  /* 0x4b80000028289820 */ /* 0x000fe20000400000 */
[C---:B--2---:R-:W-:Y:S01]  /*21a0*/  FMUL R29, R23.reuse, R36 ;  /* 0x00000024171d7220 */ /* 0x044fe20000400000 */
[----:B------:R-:W-:Y:S02]  /*21b0*/  FMUL R21, R23, R21 ;  /* 0x0000001517157220 */ /* 0x000fe40000400000 */
[----:B------:R-:W2:Y:S01]  /*21c0*/  LDC.64 R22, c[0x0][0x228] ;  /* 0x00008a00ff167b82 */ /* 0x000ea20000000a00 */
[----:B------:R-:W5:Y:S01]  /*21d0*/  MUFU.RCP R30, R30 ;  /* 0x0000001e001e7308 */ /* 0x000f620000001000 */
[----:B------:R-:W-:Y:S01]  /*21e0*/  FADD R12, R12, R31 ;  /* 0x0000001f0c0c7221 */ /* 0x000fe20000000000 */
[----:B------:R-:W-:Y:S01]  /*21f0*/  FADD R13, R32, R13 ;  /* 0x0000000d200d7221 */ /* 0x000fe20000000000 */
[----:B------:R-:W-:-:S05]  /*2200*/  FADD R41, R41, R42 ;  /* 0x0000002a29297221 */ /* 0x000fca0000000000 */
[----:B------:R-:W1:Y:S01]  /*2210*/  MUFU.RCP R40, R40 ;  /* 0x0000002800287308 */ /* 0x000e620000001000 */
[----:B------:R-:W-:Y:S01]  /*2220*/  @P5 FMUL R13, R13, 0.25 ;  /* 0x3e8000000d0d5820 */ /* 0x000fe20000400000 */
[----:B------:R-:W-:Y:S01]  /*2230*/  @P0 FMUL R12, R12, 0.25 ;  /* 0x3e8000000c0c0820 */ /* 0x000fe20000400000 */
[----:B------:R-:W-:Y:S01]  /*2240*/  @P5 FMUL R41, R41, 0.25 ;  /* 0x3e80000029295820 */ /* 0x000fe20000400000 */
[----:B------:R-:W-:Y:S01]  /*2250*/  SEL R34, R15, RZ, P6 ;  /* 0x000000ff0f227207 */ /* 0x000fe20003000000 */
[----:B------:R-:W-:Y:S01]  /*2260*/  @!P2 FMUL R13, R13, 16777216 ;  /* 0x4b8000000d0da820 */ /* 0x000fe20000400000 */
[----:B------:R-:W-:Y:S01]  /*2270*/  @!P1 FMUL R12, R12, 16777216 ;  /* 0x4b8000000c0c9820 */ /* 0x000fe20000400000 */
[----:B------:R-:W-:Y:S01]  /*2280*/  @!P2 FMUL R41, R41, 16777216 ;  /* 0x4b8000002929a820 */ /* 0x000fe20000400000 */
[----:B0-----:R-:W-:-:S04]  /*2290*/  IMAD.WIDE R32, R27, 0x4, R16 ;  /* 0x000000041b207825 */ /* 0x001fc800078e0210 */
[----:B-----5:R-:W-:Y:S01]  /*22a0*/  FMUL R36, R30, R13 ;  /* 0x0000000d1e247220 */ /* 0x020fe20000400000 */
[----:B------:R-:W-:Y:S01]  /*22b0*/  FADD R37, R37, R34 ;  /* 0x0000002225257221 */ /* 0x000fe20000000000 */
[----:B------:R-:W-:-:S04]  /*22c0*/  IMAD.WIDE R16, R26, 0x4, R16 ;  /* 0x000000041a107825 */ /* 0x000fc800078e0210 */
[----:B------:R-:W-:Y:S01]  /*22d0*/  FMUL R34, R30, R41 ;  /* 0x000000291e227220 */ /* 0x000fe20000400000 */
[----:B-1----:R-:W-:Y:S01]  /*22e0*/  FMUL R15, R40, R12 ;  /* 0x0000000c280f7220 */ /* 0x002fe20000400000 */
[C-C-:B------:R-:W-:Y:S01]  /*22f0*/  IMAD.WIDE R12, R27.reuse, 0x4, R18.reuse ;  /* 0x000000041b0c7825 */ /* 0x140fe200078e0212 */
[----:B---3--:R-:W-:Y:S03]  /*2300*/  @!P4 STG.E.128 desc[UR6][R32.64], R4 ;  /* 0x000000042000c986 */ /* 0x008fe6000c101d06 */
[C---:B------:R-:W-:Y:S01]  /*2310*/  IMAD.WIDE R18, R26.reuse, 0x4, R18 ;  /* 0x000000041a127825 */ /* 0x040fe200078e0212 */
[----:B----4-:R-:W-:Y:S03]  /*2320*/  @!P3 STG.E.128 desc[UR6][R16.64], R8 ;  /* 0x000000081000b986 */ /* 0x010fe6000c101d06 */
[--C-:B--2---:R-:W-:Y:S01]  /*2330*/  IMAD.WIDE R30, R27, 0x4, R22.reuse ;  /* 0x000000041b1e7825 */ /* 0x104fe200078e0216 */
[----:B------:R-:W-:Y:S03]  /*2340*/  @!P4 STG.E.128 desc[UR6][R12.64], R4 ;  /* 0x000000040c00c986 */ /* 0x000fe6000c101d06 */
[----:B------:R-:W-:Y:S01]  /*2350*/  IMAD.WIDE R22, R26, 0x4, R22 ;  /* 0x000000041a167825 */ /* 0x000fe200078e0216 */
[----:B------:R-:W-:Y:S04]  /*2360*/  @!P3 STG.E.128 desc[UR6][R18.64], R8 ;  /* 0x000000081200b986 */ /* 0x000fe8000c101d06 */
[----:B------:R0:W-:Y:S04]  /*2370*/  @!P4 STG.E.128 desc[UR6][R30.64], R4 ;  /* 0x000000041e00c986 */ /* 0x0001e8000c101d06 */
[----:B------:R-:W-:Y:S01]  /*2380*/  @!P3 STG.E.128 desc[UR6][R22.64], R8 ;  /* 0x000000081600b986 */ /* 0x000fe2000c101d06 */
[----:B------:R-:W-:Y:S01]  /*2390*/  BAR.SYNC.DEFER_BLOCKING 0x0 ;  /* 0x0000000000007b1d */ /* 0x000fe20000010000 */
[----:B------:R-:W-:-:S04]  /*23a0*/  @P0 FMUL R37, R37, 0.25 ;  /* 0x3e80000025250820 */ /* 0x000fc80000400000 */
[----:B------:R-:W-:-:S04]  /*23b0*/  @!P1 FMUL R37, R37, 16777216 ;  /* 0x4b80000025259820 */ /* 0x000fc80000400000 */
[----:B------:R-:W-:Y:S01]  /*23c0*/  FMUL R37, R40, R37 ;  /* 0x0000002528257220 */ /* 0x000fe20000400000 */
[----:B0-----:R-:W0:Y:S01]  /*23d0*/  LDC.64 R6, c[0x0][0x230] ;  /* 0x00008c00ff067b82 */ /* 0x001e220000000a00 */
[----:B------:R-:W-:Y:S04]  /*23e0*/  STS [R3], R14 ;  /* 0x0000000e03007388 */ /* 0x000fe80000000800 */
[----:B------:R-:W-:Y:S04]  /*23f0*/  STS [R0+0x80], R29 ;  /* 0x0000801d00007388 */ /* 0x000fe80000000800 */
[----:B------:R-:W-:Y:S04]  /*2400*/  STS [R25+0x100], R34 ;  /* 0x0001002219007388 */ /* 0x000fe80000000800 */
[----:B------:R-:W-:Y:S04]  /*2410*/  STS [R2+0x180], R15 ;  /* 0x0001800f02007388 */ /* 0x000fe80000000800 */
[----:B------:R-:W-:Y:S04]  /*2420*/  STS [R3+0x40], R28 ;  /* 0x0000401c03007388 */ /* 0x000fe80000000800 */
[----:B------:R-:W-:Y:S04]  /*2430*/  STS [R0+0xc0], R21 ;  /* 0x0000c01500007388 */ /* 0x000fe80000000800 */
[----:B------:R-:W-:Y:S04]  /*2440*/  STS [R25+0x140], R36 ;  /* 0x0001402419007388 */ /* 0x000fe80000000800 */
[----:B------:R-:W-:Y:S01]  /*2450*/  STS [R2+0x1c0], R37 ;  /* 0x0001c02502007388 */ /* 0x000fe20000000800 */
[----:B------:R-:W-:Y:S06]  /*2460*/  BAR.SYNC.DEFER_BLOCKING 0x0 ;  /* 0x0000000000007b1d */ /* 0x000fec0000010000 */
[----:B------:R-:W1:Y:S01]  /*2470*/  LDS.128 R8, [R24] ;  /* 0x0000000018087984 */ /* 0x000e620000000c00 */
[----:B0-----:R-:W-:-:S05]  /*2480*/  IMAD.WIDE R4, R27, 0x4, R6 ;  /* 0x000000041b047825 */ /* 0x001fca00078e0206 */
[----:B-1----:R0:W-:Y:S02]  /*2490*/  @!P4 STG.E.128 desc[UR6][R4.64], R8 ;  /* 0x000000080400c986 */ /* 0x0021e4000c101d06 */
[----:B0-----:R-:W-:Y:S05]  /*24a0*/  @P3 EXIT ;  /* 0x000000000000394d */ /* 0x001fea0003800000 */
[----:B------:R-:W0:Y:S01]  /*24b0*/  LDS.128 R20, [R20+0x800] ;  /* 0x0008000014147984 */ /* 0x000e220000000c00 */
[----:B------:R-:W-:-:S05]  /*24c0*/  IMAD.WIDE R26, R26, 0x4, R6 ;  /* 0x000000041a1a7825 */ /* 0x000fca00078e0206 */
[----:B0-----:R-:W-:Y:S01]  /*24d0*/  STG.E.128 desc[UR6][R26.64], R20 ;  /* 0x000000141a007986 */ /* 0x001fe2000c101d06 */
[----:B------:R-:W-:Y:S05]  /*24e0*/  EXIT ;  /* 0x000000000000794d */ /* 0x000fea0003800000 */
.L_x_0:
[----:B------:R-:W-:-:S00]  /*24f0*/  BRA `(.L_x_0) ;  /* 0xfffffffc00fc7947 */ /* 0x000fc0000383ffff */
[----:B------:R-:W-:-:S00]  /*2500*/  NOP ;  /* 0x0000000000007918 */ /* 0x000fc00000000000 */
[----:B------:R-:W-:-:S00]  /*2510*/  NOP ;  /* 0x0000000000007918 */ /* 0x000fc00000000000 */
[----:B------:R-:W-:-:S00]  /*2520*/  NOP ;  /* 0x0000000000007918 */ /* 0x000fc00000000000 */
[----:B------:R-:W-:-:S00]  /*2530*/  NOP ;  /* 0x0000000000007918 */ /* 0x000fc00000000000 */
[----:B------:R-:W-:-:S00]  /*2540*/  NOP ;  /* 0x0000000000007918 */ /* 0x000fc00000000000 */
[----:B------:R-:W-:-:S00]  /*2550*/  NOP ;  /* 0x0000000000007918 */ /* 0x000fc00000000000 */
[----:B------:R-:W-:-:S00]  /*2560*/  NOP ;  /* 0x0000000000007918 */ /* 0x000fc00000000000 */
[----:B------:R-:W-:-:S00]  /*2570*/  NOP ;  /* 0x0000000000007918 */ /* 0x000fc00000000000 */
.L_x_1:


//--------------------- .nv.shared.triton_poi_fused_avg_pool2d_convolution_44 --------------------------
	.section	.nv.shared.triton_poi_fused_avg_pool2d_convolution_44,"aw",@nobits
	.sectionflags	@""
	.align	16
	.zero		1024


//--------------------- .nv.constant0.triton_poi_fused_avg_pool2d_convolution_44 --------------------------
	.section	.nv.constant0.triton_poi_fused_avg_pool2d_convolution_44,"a",@progbits
	.sectionflags	@""
	.align	4
.nv.constant0.triton_poi_fused_avg_pool2d_convolution_44:
	.zero		576
